//
// Generated by NVIDIA NVVM Compiler
//
// Compiler Build ID: CL-36424714
// Cuda compilation tools, release 13.0, V13.0.88
// Based on NVVM 20.0.0
//

.version 9.0
.target sm_100
.address_size 64

	// .globl	_Z20sgemv_k32_f32_kernelPfS_S_ii

.visible .entry _Z20sgemv_k32_f32_kernelPfS_S_ii(
	.param .u64 .ptr .align 1 _Z20sgemv_k32_f32_kernelPfS_S_ii_param_0,
	.param .u64 .ptr .align 1 _Z20sgemv_k32_f32_kernelPfS_S_ii_param_1,
	.param .u64 .ptr .align 1 _Z20sgemv_k32_f32_kernelPfS_S_ii_param_2,
	.param .u32 _Z20sgemv_k32_f32_kernelPfS_S_ii_param_3,
	.param .u32 _Z20sgemv_k32_f32_kernelPfS_S_ii_param_4
)
{
	.reg .pred 	%p<16>;
	.reg .b32 	%r<75>;
	.reg .b32 	%f<78>;
	.reg .b64 	%rd<59>;

	ld.param.u64 	%rd4, [_Z20sgemv_k32_f32_kernelPfS_S_ii_param_0];
	ld.param.u64 	%rd5, [_Z20sgemv_k32_f32_kernelPfS_S_ii_param_1];
	ld.param.u64 	%rd3, [_Z20sgemv_k32_f32_kernelPfS_S_ii_param_2];
	ld.param.u32 	%r23, [_Z20sgemv_k32_f32_kernelPfS_S_ii_param_3];
	ld.param.u32 	%r22, [_Z20sgemv_k32_f32_kernelPfS_S_ii_param_4];
	cvta.to.global.u64 	%rd1, %rd5;
	cvta.to.global.u64 	%rd2, %rd4;
	mov.u32 	%r24, %ctaid.y;
	mov.u32 	%r25, %ntid.y;
	mov.u32 	%r26, %tid.y;
	mad.lo.s32 	%r1, %r24, %r25, %r26;
	setp.ge.s32 	%p1, %r1, %r23;
	@%p1 bra 	$L__BB0_15;
	mov.u32 	%r27, %tid.x;
	and.b32  	%r2, %r27, 31;
	setp.lt.s32 	%p2, %r22, 1;
	mov.f32 	%f77, 0f00000000;
	@%p2 bra 	$L__BB0_13;
	add.s32 	%r3, %r22, 31;
	shr.u32 	%r4, %r3, 5;
	mul.lo.s32 	%r5, %r22, %r1;
	and.b32  	%r6, %r4, 7;
	setp.lt.u32 	%p3, %r22, 225;
	mov.f32 	%f77, 0f00000000;
	mov.b32 	%r69, 0;
	@%p3 bra 	$L__BB0_5;
	and.b32  	%r69, %r4, 67108856;
	and.b32  	%r30, %r4, 67108856;
	neg.s32 	%r74, %r30;
	or.b32  	%r73, %r2, 128;
	add.s32 	%r72, %r5, %r2;
	mov.f32 	%f77, 0f00000000;
$L__BB0_4:
	.pragma "nounroll";
	add.s32 	%r31, %r73, -128;
	mul.wide.u32 	%rd6, %r72, 4;
	add.s64 	%rd7, %rd2, %rd6;
	ld.global.f32 	%f18, [%rd7];
	mul.wide.u32 	%rd8, %r31, 4;
	add.s64 	%rd9, %rd1, %rd8;
	ld.global.f32 	%f19, [%rd9];
	fma.rn.f32 	%f20, %f18, %f19, %f77;
	add.s32 	%r32, %r72, 32;
	mul.wide.u32 	%rd10, %r32, 4;
	add.s64 	%rd11, %rd2, %rd10;
	ld.global.f32 	%f21, [%rd11];
	ld.global.f32 	%f22, [%rd9+128];
	fma.rn.f32 	%f23, %f21, %f22, %f20;
	add.s32 	%r33, %r72, 64;
	mul.wide.u32 	%rd12, %r33, 4;
	add.s64 	%rd13, %rd2, %rd12;
	ld.global.f32 	%f24, [%rd13];
	ld.global.f32 	%f25, [%rd9+256];
	fma.rn.f32 	%f26, %f24, %f25, %f23;
	add.s32 	%r34, %r73, -32;
	add.s32 	%r35, %r72, 96;
	mul.wide.u32 	%rd14, %r35, 4;
	add.s64 	%rd15, %rd2, %rd14;
	ld.global.f32 	%f27, [%rd15];
	mul.wide.u32 	%rd16, %r34, 4;
	add.s64 	%rd17, %rd1, %rd16;
	ld.global.f32 	%f28, [%rd17];
	fma.rn.f32 	%f29, %f27, %f28, %f26;
	add.s32 	%r36, %r73, 96;
	add.s32 	%r37, %r72, 128;
	mul.wide.u32 	%rd18, %r37, 4;
	add.s64 	%rd19, %rd2, %rd18;
	ld.global.f32 	%f30, [%rd19];
	mul.wide.u32 	%rd20, %r73, 4;
	add.s64 	%rd21, %rd1, %rd20;
	ld.global.f32 	%f31, [%rd21];
	fma.rn.f32 	%f32, %f30, %f31, %f29;
	add.s32 	%r38, %r73, 32;
	add.s32 	%r39, %r72, 160;
	mul.wide.u32 	%rd22, %r39, 4;
	add.s64 	%rd23, %rd2, %rd22;
	ld.global.f32 	%f33, [%rd23];
	mul.wide.u32 	%rd24, %r38, 4;
	add.s64 	%rd25, %rd1, %rd24;
	ld.global.f32 	%f34, [%rd25];
	fma.rn.f32 	%f35, %f33, %f34, %f32;
	add.s32 	%r40, %r73, 64;
	add.s32 	%r41, %r72, 192;
	mul.wide.u32 	%rd26, %r41, 4;
	add.s64 	%rd27, %rd2, %rd26;
	ld.global.f32 	%f36, [%rd27];
	mul.wide.u32 	%rd28, %r40, 4;
	add.s64 	%rd29, %rd1, %rd28;
	ld.global.f32 	%f37, [%rd29];
	fma.rn.f32 	%f38, %f36, %f37, %f35;
	add.s32 	%r42, %r72, 224;
	mul.wide.u32 	%rd30, %r42, 4;
	add.s64 	%rd31, %rd2, %rd30;
	ld.global.f32 	%f39, [%rd31];
	mul.wide.u32 	%rd32, %r36, 4;
	add.s64 	%rd33, %rd1, %rd32;
	ld.global.f32 	%f40, [%rd33];
	fma.rn.f32 	%f77, %f39, %f40, %f38;
	add.s32 	%r74, %r74, 8;
	add.s32 	%r73, %r73, 256;
	add.s32 	%r72, %r72, 256;
	setp.eq.s32 	%p4, %r74, 0;
	@%p4 bra 	$L__BB0_5;
	bra.uni 	$L__BB0_4;
$L__BB0_5:
	setp.eq.s32 	%p5, %r6, 0;
	@%p5 bra 	$L__BB0_13;
	setp.lt.u32 	%p6, %r6, 4;
	@%p6 bra 	$L__BB0_8;
	shl.b32 	%r43, %r69, 5;
	or.b32  	%r44, %r43, %r2;
	add.s32 	%r45, %r44, %r5;
	mul.wide.u32 	%rd34, %r45, 4;
	add.s64 	%rd35, %rd2, %rd34;
	ld.global.f32 	%f42, [%rd35];
	mul.wide.u32 	%rd36, %r44, 4;
	add.s64 	%rd37, %rd1, %rd36;
	ld.global.f32 	%f43, [%rd37];
	fma.rn.f32 	%f44, %f42, %f43, %f77;
	add.s32 	%r46, %r45, 32;
	mul.wide.u32 	%rd38, %r46, 4;
	add.s64 	%rd39, %rd2, %rd38;
	ld.global.f32 	%f45, [%rd39];
	ld.global.f32 	%f46, [%rd37+128];
	fma.rn.f32 	%f47, %f45, %f46, %f44;
	add.s32 	%r47, %r45, 64;
	mul.wide.u32 	%rd40, %r47, 4;
	add.s64 	%rd41, %rd2, %rd40;
	ld.global.f32 	%f48, [%rd41];
	ld.global.f32 	%f49, [%rd37+256];
	fma.rn.f32 	%f50, %f48, %f49, %f47;
	add.s32 	%r48, %r45, 96;
	mul.wide.u32 	%rd42, %r48, 4;
	add.s64 	%rd43, %rd2, %rd42;
	ld.global.f32 	%f51, [%rd43];
	ld.global.f32 	%f52, [%rd37+384];
	fma.rn.f32 	%f77, %f51, %f52, %f50;
	add.s32 	%r69, %r69, 4;
$L__BB0_8:
	and.b32  	%r49, %r4, 3;
	setp.eq.s32 	%p7, %r49, 0;
	@%p7 bra 	$L__BB0_13;
	setp.eq.s32 	%p8, %r49, 1;
	@%p8 bra 	$L__BB0_11;
	shl.b32 	%r50, %r69, 5;
	or.b32  	%r51, %r50, %r2;
	add.s32 	%r52, %r51, %r5;
	mul.wide.u32 	%rd44, %r52, 4;
	add.s64 	%rd45, %rd2, %rd44;
	ld.global.f32 	%f54, [%rd45];
	mul.wide.u32 	%rd46, %r51, 4;
	add.s64 	%rd47, %rd1, %rd46;
	ld.global.f32 	%f55, [%rd47];
	fma.rn.f32 	%f56, %f54, %f55, %f77;
	add.s32 	%r53, %r51, 32;
	add.s32 	%r54, %r52, 32;
	mul.wide.u32 	%rd48, %r54, 4;
	add.s64 	%rd49, %rd2, %rd48;
	ld.global.f32 	%f57, [%rd49];
	mul.wide.u32 	%rd50, %r53, 4;
	add.s64 	%rd51, %rd1, %rd50;
	ld.global.f32 	%f58, [%rd51];
	fma.rn.f32 	%f77, %f57, %f58, %f56;
	add.s32 	%r69, %r69, 2;
$L__BB0_11:
	and.b32  	%r55, %r3, 32;
	setp.eq.s32 	%p9, %r55, 0;
	@%p9 bra 	$L__BB0_13;
	shl.b32 	%r56, %r69, 5;
	or.b32  	%r57, %r56, %r2;
	add.s32 	%r58, %r57, %r5;
	mul.wide.u32 	%rd52, %r58, 4;
	add.s64 	%rd53, %rd2, %rd52;
	ld.global.f32 	%f59, [%rd53];
	mul.wide.u32 	%rd54, %r57, 4;
	add.s64 	%rd55, %rd1, %rd54;
	ld.global.f32 	%f60, [%rd55];
	fma.rn.f32 	%f77, %f59, %f60, %f77;
$L__BB0_13:
	mov.b32 	%r59, %f77;
	shfl.sync.bfly.b32	%r60|%p10, %r59, 16, 31, -1;
	mov.b32 	%f61, %r60;
	add.f32 	%f62, %f77, %f61;
	mov.b32 	%r61, %f62;
	shfl.sync.bfly.b32	%r62|%p11, %r61, 8, 31, -1;
	mov.b32 	%f63, %r62;
	add.f32 	%f64, %f62, %f63;
	mov.b32 	%r63, %f64;
	shfl.sync.bfly.b32	%r64|%p12, %r63, 4, 31, -1;
	mov.b32 	%f65, %r64;
	add.f32 	%f66, %f64, %f65;
	mov.b32 	%r65, %f66;
	shfl.sync.bfly.b32	%r66|%p13, %r65, 2, 31, -1;
	mov.b32 	%f67, %r66;
	add.f32 	%f68, %f66, %f67;
	mov.b32 	%r67, %f68;
	shfl.sync.bfly.b32	%r68|%p14, %r67, 1, 31, -1;
	mov.b32 	%f69, %r68;
	add.f32 	%f13, %f68, %f69;
	setp.ne.s32 	%p15, %r2, 0;
	@%p15 bra 	$L__BB0_15;
	cvta.to.global.u64 	%rd56, %rd3;
	mul.wide.u32 	%rd57, %r1, 4;
	add.s64 	%rd58, %rd56, %rd57;
	st.global.f32 	[%rd58], %f13;
$L__BB0_15:
	ret;

}
	// .globl	_Z23sgemv_k128_f32x4_kernelPfS_S_ii
.visible .entry _Z23sgemv_k128_f32x4_kernelPfS_S_ii(
	.param .u64 .ptr .align 1 _Z23sgemv_k128_f32x4_kernelPfS_S_ii_param_0,
	.param .u64 .ptr .align 1 _Z23sgemv_k128_f32x4_kernelPfS_S_ii_param_1,
	.param .u64 .ptr .align 1 _Z23sgemv_k128_f32x4_kernelPfS_S_ii_param_2,
	.param .u32 _Z23sgemv_k128_f32x4_kernelPfS_S_ii_param_3,
	.param .u32 _Z23sgemv_k128_f32x4_kernelPfS_S_ii_param_4
)
{
	.reg .pred 	%p<16>;
	.reg .b32 	%r<58>;
	.reg .b32 	%f<228>;
	.reg .b64 	%rd<30>;

	ld.param.u64 	%rd8, [_Z23sgemv_k128_f32x4_kernelPfS_S_ii_param_0];
	ld.param.u64 	%rd9, [_Z23sgemv_k128_f32x4_kernelPfS_S_ii_param_1];
	ld.param.u64 	%rd7, [_Z23sgemv_k128_f32x4_kernelPfS_S_ii_param_2];
	ld.param.u32 	%r22, [_Z23sgemv_k128_f32x4_kernelPfS_S_ii_param_3];
	ld.param.u32 	%r21, [_Z23sgemv_k128_f32x4_kernelPfS_S_ii_param_4];
	cvta.to.global.u64 	%rd1, %rd9;
	cvta.to.global.u64 	%rd2, %rd8;
	mov.u32 	%r23, %ctaid.y;
	mov.u32 	%r24, %ntid.y;
	mov.u32 	%r25, %tid.y;
	mad.lo.s32 	%r1, %r23, %r24, %r25;
	setp.ge.s32 	%p1, %r1, %r22;
	@%p1 bra 	$L__BB1_15;
	mov.u32 	%r2, %tid.x;
	and.b32  	%r3, %r2, 31;
	setp.lt.s32 	%p2, %r21, 1;
	mov.f32 	%f227, 0f00000000;
	@%p2 bra 	$L__BB1_13;
	add.s32 	%r27, %r21, 31;
	shr.u32 	%r28, %r27, 5;
	add.s32 	%r4, %r28, 3;
	shr.u32 	%r5, %r4, 2;
	shl.b32 	%r6, %r3, 2;
	mul.lo.s32 	%r7, %r21, %r1;
	and.b32  	%r8, %r5, 7;
	setp.lt.u32 	%p3, %r21, 897;
	mov.f32 	%f227, 0f00000000;
	mov.b32 	%r53, 0;
	@%p3 bra 	$L__BB1_5;
	and.b32  	%r53, %r5, 33554424;
	and.b32  	%r30, %r5, 33554424;
	neg.s32 	%r57, %r30;
	add.s64 	%rd3, %rd2, 2048;
	add.s32 	%r56, %r7, %r6;
	mul.wide.u32 	%rd10, %r3, 16;
	add.s64 	%rd11, %rd10, %rd1;
	add.s64 	%rd29, %rd11, 2048;
	mov.f32 	%f227, 0f00000000;
$L__BB1_4:
	.pragma "nounroll";
	mul.wide.s32 	%rd12, %r56, 4;
	add.s64 	%rd13, %rd3, %rd12;
	ld.global.v4.f32 	{%f18, %f19, %f20, %f21}, [%rd13+-2048];
	ld.global.v4.f32 	{%f22, %f23, %f24, %f25}, [%rd29+-2048];
	mul.f32 	%f26, %f19, %f23;
	fma.rn.f32 	%f27, %f18, %f22, %f26;
	fma.rn.f32 	%f28, %f20, %f24, %f27;
	fma.rn.f32 	%f29, %f21, %f25, %f28;
	add.f32 	%f30, %f227, %f29;
	ld.global.v4.f32 	{%f31, %f32, %f33, %f34}, [%rd13+-1536];
	ld.global.v4.f32 	{%f35, %f36, %f37, %f38}, [%rd29+-1536];
	mul.f32 	%f39, %f32, %f36;
	fma.rn.f32 	%f40, %f31, %f35, %f39;
	fma.rn.f32 	%f41, %f33, %f37, %f40;
	fma.rn.f32 	%f42, %f34, %f38, %f41;
	add.f32 	%f43, %f30, %f42;
	ld.global.v4.f32 	{%f44, %f45, %f46, %f47}, [%rd13+-1024];
	ld.global.v4.f32 	{%f48, %f49, %f50, %f51}, [%rd29+-1024];
	mul.f32 	%f52, %f45, %f49;
	fma.rn.f32 	%f53, %f44, %f48, %f52;
	fma.rn.f32 	%f54, %f46, %f50, %f53;
	fma.rn.f32 	%f55, %f47, %f51, %f54;
	add.f32 	%f56, %f43, %f55;
	ld.global.v4.f32 	{%f57, %f58, %f59, %f60}, [%rd13+-512];
	ld.global.v4.f32 	{%f61, %f62, %f63, %f64}, [%rd29+-512];
	mul.f32 	%f65, %f58, %f62;
	fma.rn.f32 	%f66, %f57, %f61, %f65;
	fma.rn.f32 	%f67, %f59, %f63, %f66;
	fma.rn.f32 	%f68, %f60, %f64, %f67;
	add.f32 	%f69, %f56, %f68;
	ld.global.v4.f32 	{%f70, %f71, %f72, %f73}, [%rd13];
	ld.global.v4.f32 	{%f74, %f75, %f76, %f77}, [%rd29];
	mul.f32 	%f78, %f71, %f75;
	fma.rn.f32 	%f79, %f70, %f74, %f78;
	fma.rn.f32 	%f80, %f72, %f76, %f79;
	fma.rn.f32 	%f81, %f73, %f77, %f80;
	add.f32 	%f82, %f69, %f81;
	ld.global.v4.f32 	{%f83, %f84, %f85, %f86}, [%rd13+512];
	ld.global.v4.f32 	{%f87, %f88, %f89, %f90}, [%rd29+512];
	mul.f32 	%f91, %f84, %f88;
	fma.rn.f32 	%f92, %f83, %f87, %f91;
	fma.rn.f32 	%f93, %f85, %f89, %f92;
	fma.rn.f32 	%f94, %f86, %f90, %f93;
	add.f32 	%f95, %f82, %f94;
	ld.global.v4.f32 	{%f96, %f97, %f98, %f99}, [%rd13+1024];
	ld.global.v4.f32 	{%f100, %f101, %f102, %f103}, [%rd29+1024];
	mul.f32 	%f104, %f97, %f101;
	fma.rn.f32 	%f105, %f96, %f100, %f104;
	fma.rn.f32 	%f106, %f98, %f102, %f105;
	fma.rn.f32 	%f107, %f99, %f103, %f106;
	add.f32 	%f108, %f95, %f107;
	ld.global.v4.f32 	{%f109, %f110, %f111, %f112}, [%rd13+1536];
	ld.global.v4.f32 	{%f113, %f114, %f115, %f116}, [%rd29+1536];
	mul.f32 	%f117, %f110, %f114;
	fma.rn.f32 	%f118, %f109, %f113, %f117;
	fma.rn.f32 	%f119, %f111, %f115, %f118;
	fma.rn.f32 	%f120, %f112, %f116, %f119;
	add.f32 	%f227, %f108, %f120;
	add.s32 	%r57, %r57, 8;
	add.s32 	%r56, %r56, 1024;
	add.s64 	%rd29, %rd29, 4096;
	setp.eq.s32 	%p4, %r57, 0;
	@%p4 bra 	$L__BB1_5;
	bra.uni 	$L__BB1_4;
$L__BB1_5:
	setp.eq.s32 	%p5, %r8, 0;
	@%p5 bra 	$L__BB1_13;
	setp.lt.u32 	%p6, %r8, 4;
	@%p6 bra 	$L__BB1_8;
	shl.b32 	%r32, %r53, 7;
	or.b32  	%r33, %r32, %r6;
	add.s32 	%r34, %r33, %r7;
	mul.wide.s32 	%rd14, %r34, 4;
	add.s64 	%rd15, %rd2, %rd14;
	ld.global.v4.f32 	{%f122, %f123, %f124, %f125}, [%rd15];
	mul.wide.s32 	%rd16, %r33, 4;
	add.s64 	%rd17, %rd1, %rd16;
	ld.global.v4.f32 	{%f126, %f127, %f128, %f129}, [%rd17];
	mul.f32 	%f130, %f123, %f127;
	fma.rn.f32 	%f131, %f122, %f126, %f130;
	fma.rn.f32 	%f132, %f124, %f128, %f131;
	fma.rn.f32 	%f133, %f125, %f129, %f132;
	add.f32 	%f134, %f227, %f133;
	ld.global.v4.f32 	{%f135, %f136, %f137, %f138}, [%rd15+512];
	ld.global.v4.f32 	{%f139, %f140, %f141, %f142}, [%rd17+512];
	mul.f32 	%f143, %f136, %f140;
	fma.rn.f32 	%f144, %f135, %f139, %f143;
	fma.rn.f32 	%f145, %f137, %f141, %f144;
	fma.rn.f32 	%f146, %f138, %f142, %f145;
	add.f32 	%f147, %f134, %f146;
	ld.global.v4.f32 	{%f148, %f149, %f150, %f151}, [%rd15+1024];
	ld.global.v4.f32 	{%f152, %f153, %f154, %f155}, [%rd17+1024];
	mul.f32 	%f156, %f149, %f153;
	fma.rn.f32 	%f157, %f148, %f152, %f156;
	fma.rn.f32 	%f158, %f150, %f154, %f157;
	fma.rn.f32 	%f159, %f151, %f155, %f158;
	add.f32 	%f160, %f147, %f159;
	ld.global.v4.f32 	{%f161, %f162, %f163, %f164}, [%rd15+1536];
	ld.global.v4.f32 	{%f165, %f166, %f167, %f168}, [%rd17+1536];
	mul.f32 	%f169, %f162, %f166;
	fma.rn.f32 	%f170, %f161, %f165, %f169;
	fma.rn.f32 	%f171, %f163, %f167, %f170;
	fma.rn.f32 	%f172, %f164, %f168, %f171;
	add.f32 	%f227, %f160, %f172;
	add.s32 	%r53, %r53, 4;
$L__BB1_8:
	and.b32  	%r35, %r5, 3;
	setp.eq.s32 	%p7, %r35, 0;
	@%p7 bra 	$L__BB1_13;
	setp.eq.s32 	%p8, %r35, 1;
	@%p8 bra 	$L__BB1_11;
	shl.b32 	%r36, %r53, 7;
	or.b32  	%r37, %r36, %r6;
	add.s32 	%r38, %r37, %r7;
	mul.wide.s32 	%rd18, %r38, 4;
	add.s64 	%rd19, %rd2, %rd18;
	ld.global.v4.f32 	{%f174, %f175, %f176, %f177}, [%rd19];
	mul.wide.s32 	%rd20, %r37, 4;
	add.s64 	%rd21, %rd1, %rd20;
	ld.global.v4.f32 	{%f178, %f179, %f180, %f181}, [%rd21];
	mul.f32 	%f182, %f175, %f179;
	fma.rn.f32 	%f183, %f174, %f178, %f182;
	fma.rn.f32 	%f184, %f176, %f180, %f183;
	fma.rn.f32 	%f185, %f177, %f181, %f184;
	add.f32 	%f186, %f227, %f185;
	ld.global.v4.f32 	{%f187, %f188, %f189, %f190}, [%rd19+512];
	ld.global.v4.f32 	{%f191, %f192, %f193, %f194}, [%rd21+512];
	mul.f32 	%f195, %f188, %f192;
	fma.rn.f32 	%f196, %f187, %f191, %f195;
	fma.rn.f32 	%f197, %f189, %f193, %f196;
	fma.rn.f32 	%f198, %f190, %f194, %f197;
	add.f32 	%f227, %f186, %f198;
	add.s32 	%r53, %r53, 2;
$L__BB1_11:
	and.b32  	%r39, %r4, 4;
	setp.eq.s32 	%p9, %r39, 0;
	@%p9 bra 	$L__BB1_13;
	shl.b32 	%r40, %r53, 7;
	or.b32  	%r41, %r40, %r6;
	add.s32 	%r42, %r41, %r7;
	mul.wide.s32 	%rd22, %r42, 4;
	add.s64 	%rd23, %rd2, %rd22;
	ld.global.v4.f32 	{%f199, %f200, %f201, %f202}, [%rd23];
	mul.wide.s32 	%rd24, %r41, 4;
	add.s64 	%rd25, %rd1, %rd24;
	ld.global.v4.f32 	{%f203, %f204, %f205, %f206}, [%rd25];
	mul.f32 	%f207, %f200, %f204;
	fma.rn.f32 	%f208, %f199, %f203, %f207;
	fma.rn.f32 	%f209, %f201, %f205, %f208;
	fma.rn.f32 	%f210, %f202, %f206, %f209;
	add.f32 	%f227, %f227, %f210;
$L__BB1_13:
	mov.b32 	%r43, %f227;
	shfl.sync.bfly.b32	%r44|%p10, %r43, 16, 31, -1;
	mov.b32 	%f211, %r44;
	add.f32 	%f212, %f227, %f211;
	mov.b32 	%r45, %f212;
	shfl.sync.bfly.b32	%r46|%p11, %r45, 8, 31, -1;
	mov.b32 	%f213, %r46;
	add.f32 	%f214, %f212, %f213;
	mov.b32 	%r47, %f214;
	shfl.sync.bfly.b32	%r48|%p12, %r47, 4, 31, -1;
	mov.b32 	%f215, %r48;
	add.f32 	%f216, %f214, %f215;
	mov.b32 	%r49, %f216;
	shfl.sync.bfly.b32	%r50|%p13, %r49, 2, 31, -1;
	mov.b32 	%f217, %r50;
	add.f32 	%f218, %f216, %f217;
	mov.b32 	%r51, %f218;
	shfl.sync.bfly.b32	%r52|%p14, %r51, 1, 31, -1;
	mov.b32 	%f219, %r52;
	add.f32 	%f13, %f218, %f219;
	setp.ne.s32 	%p15, %r3, 0;
	@%p15 bra 	$L__BB1_15;
	cvta.to.global.u64 	%rd26, %rd7;
	mul.wide.u32 	%rd27, %r1, 4;
	add.s64 	%rd28, %rd26, %rd27;
	st.global.f32 	[%rd28], %f13;
$L__BB1_15:
	ret;

}
	// .globl	_Z20sgemv_k16_f32_kernelILi2EEvPfS0_S0_ii
.visible .entry _Z20sgemv_k16_f32_kernelILi2EEvPfS0_S0_ii(
	.param .u64 .ptr .align 1 _Z20sgemv_k16_f32_kernelILi2EEvPfS0_S0_ii_param_0,
	.param .u64 .ptr .align 1 _Z20sgemv_k16_f32_kernelILi2EEvPfS0_S0_ii_param_1,
	.param .u64 .ptr .align 1 _Z20sgemv_k16_f32_kernelILi2EEvPfS0_S0_ii_param_2,
	.param .u32 _Z20sgemv_k16_f32_kernelILi2EEvPfS0_S0_ii_param_3,
	.param .u32 _Z20sgemv_k16_f32_kernelILi2EEvPfS0_S0_ii_param_4
)
{
	.reg .pred 	%p<7>;
	.reg .b32 	%r<23>;
	.reg .b32 	%f<12>;
	.reg .b64 	%rd<14>;

	ld.param.u64 	%rd1, [_Z20sgemv_k16_f32_kernelILi2EEvPfS0_S0_ii_param_0];
	ld.param.u64 	%rd2, [_Z20sgemv_k16_f32_kernelILi2EEvPfS0_S0_ii_param_1];
	ld.param.u64 	%rd3, [_Z20sgemv_k16_f32_kernelILi2EEvPfS0_S0_ii_param_2];
	ld.param.u32 	%r4, [_Z20sgemv_k16_f32_kernelILi2EEvPfS0_S0_ii_param_3];
	ld.param.u32 	%r3, [_Z20sgemv_k16_f32_kernelILi2EEvPfS0_S0_ii_param_4];
	mov.u32 	%r1, %tid.x;
	mov.u32 	%r5, %ctaid.y;
	mov.u32 	%r6, %ntid.y;
	mov.u32 	%r7, %tid.y;
	mad.lo.s32 	%r8, %r5, %r6, %r7;
	shl.b32 	%r9, %r8, 1;
	shr.u32 	%r10, %r1, 4;
	and.b32  	%r11, %r10, 1;
	or.b32  	%r2, %r9, %r11;
	setp.ge.s32 	%p1, %r2, %r4;
	@%p1 bra 	$L__BB2_3;
	cvta.to.global.u64 	%rd4, %rd1;
	cvta.to.global.u64 	%rd5, %rd2;
	and.b32  	%r12, %r1, 15;
	mad.lo.s32 	%r13, %r3, %r2, %r12;
	mul.wide.s32 	%rd6, %r13, 4;
	add.s64 	%rd7, %rd4, %rd6;
	ld.global.f32 	%f2, [%rd7];
	shl.b32 	%r14, %r1, 2;
	cvt.u64.u32 	%rd8, %r14;
	and.b64  	%rd9, %rd8, 60;
	add.s64 	%rd10, %rd5, %rd9;
	ld.global.f32 	%f3, [%rd10];
	mul.f32 	%f4, %f2, %f3;
	mov.b32 	%r15, %f4;
	shfl.sync.bfly.b32	%r16|%p2, %r15, 8, 31, -1;
	mov.b32 	%f5, %r16;
	add.f32 	%f6, %f4, %f5;
	mov.b32 	%r17, %f6;
	shfl.sync.bfly.b32	%r18|%p3, %r17, 4, 31, -1;
	mov.b32 	%f7, %r18;
	add.f32 	%f8, %f6, %f7;
	mov.b32 	%r19, %f8;
	shfl.sync.bfly.b32	%r20|%p4, %r19, 2, 31, -1;
	mov.b32 	%f9, %r20;
	add.f32 	%f10, %f8, %f9;
	mov.b32 	%r21, %f10;
	shfl.sync.bfly.b32	%r22|%p5, %r21, 1, 31, -1;
	mov.b32 	%f11, %r22;
	add.f32 	%f1, %f10, %f11;
	setp.ne.s32 	%p6, %r12, 0;
	@%p6 bra 	$L__BB2_3;
	cvta.to.global.u64 	%rd11, %rd3;
	mul.wide.u32 	%rd12, %r2, 4;
	add.s64 	%rd13, %rd11, %rd12;
	st.global.f32 	[%rd13], %f1;
$L__BB2_3:
	ret;

}


// ===== COMPILED SASS (sm_100) =====

	.target	sm_100

	.elftype	@"ET_EXEC"


//--------------------- .note.nv.tkinfo           --------------------------
	.section	.note.nv.tkinfo,"",@"SHT_NOTE"
	.sectionflags	@"SHF_NOTE_NV_TKINFO"
	.tkinfo
        /*0018*/ 	.word	0x00000002
        /*0030*/ 	.string	""
        /*0030*/ 	.string	"ptxas"
        /*0030*/ 	.string	"Cuda compilation tools, release 13.0, V13.0.88"
        /*0030*/ 	.string	"Build cuda_13.0.r13.0/compiler.36424714_0"
        /*0030*/ 	.string	"-arch sm_100 -m 64 "



//--------------------- .note.nv.cuinfo           --------------------------
	.section	.note.nv.cuinfo,"",@"SHT_NOTE"
	.sectionflags	@"SHF_NOTE_NV_CUINFO"
        /*0018*/ 	.short	0x0002
        /*001a*/ 	.short	0x0064
        /*001c*/ 	.short	0x0082
	.zero		2


//--------------------- .nv.info                  --------------------------
	.section	.nv.info,"",@"SHT_CUDA_INFO"
	.align	4


	//----- nvinfo : EIATTR_REGCOUNT
	.align		4
        /*0000*/ 	.byte	0x04, 0x2f
        /*0002*/ 	.short	(.L_1 - .L_0)
	.align		4
.L_0:
        /*0004*/ 	.word	index@(_Z20sgemv_k32_f32_kernelPfS_S_ii)
        /*0008*/ 	.word	0x00000020


	//----- nvinfo : EIATTR_FRAME_SIZE
	.align		4
.L_1:
        /*000c*/ 	.byte	0x04, 0x11
        /*000e*/ 	.short	(.L_3 - .L_2)
	.align		4
.L_2:
        /*0010*/ 	.word	index@(_Z20sgemv_k32_f32_kernelPfS_S_ii)
        /*0014*/ 	.word	0x00000000


	//----- nvinfo : EIATTR_REGCOUNT
	.align		4
.L_3:
        /*0018*/ 	.byte	0x04, 0x2f
        /*001a*/ 	.short	(.L_5 - .L_4)
	.align		4
.L_4:
        /*001c*/ 	.word	index@(_Z23sgemv_k128_f32x4_kernelPfS_S_ii)
        /*0020*/ 	.word	0x00000028


	//----- nvinfo : EIATTR_FRAME_SIZE
	.align		4
.L_5:
        /*0024*/ 	.byte	0x04, 0x11
        /*0026*/ 	.short	(.L_7 - .L_6)
	.align		4
.L_6:
        /*0028*/ 	.word	index@(_Z23sgemv_k128_f32x4_kernelPfS_S_ii)
        /*002c*/ 	.word	0x00000000


	//----- nvinfo : EIATTR_REGCOUNT
	.align		4
.L_7:
        /*0030*/ 	.byte	0x04, 0x2f
        /*0032*/ 	.short	(.L_9 - .L_8)
	.align		4
.L_8:
        /*0034*/ 	.word	index@(_Z20sgemv_k16_f32_kernelILi2EEvPfS0_S0_ii)
        /*0038*/ 	.word	0x0000000e


	//----- nvinfo : EIATTR_FRAME_SIZE
	.align		4
.L_9:
        /*003c*/ 	.byte	0x04, 0x11
        /*003e*/ 	.short	(.L_11 - .L_10)
	.align		4
.L_10:
        /*0040*/ 	.word	index@(_Z20sgemv_k16_f32_kernelILi2EEvPfS0_S0_ii)
        /*0044*/ 	.word	0x00000000


	//----- nvinfo : EIATTR_MIN_STACK_SIZE
	.align		4
.L_11:
        /*0048*/ 	.byte	0x04, 0x12
        /*004a*/ 	.short	(.L_13 - .L_12)
	.align		4
.L_12:
        /*004c*/ 	.word	index@(_Z20sgemv_k16_f32_kernelILi2EEvPfS0_S0_ii)
        /*0050*/ 	.word	0x00000000


	//----- nvinfo : EIATTR_MIN_STACK_SIZE
	.align		4
.L_13:
        /*0054*/ 	.byte	0x04, 0x12
        /*0056*/ 	.short	(.L_15 - .L_14)
	.align		4
.L_14:
        /*0058*/ 	.word	index@(_Z23sgemv_k128_f32x4_kernelPfS_S_ii)
        /*005c*/ 	.word	0x00000000


	//----- nvinfo : EIATTR_MIN_STACK_SIZE
	.align		4
.L_15:
        /*0060*/ 	.byte	0x04, 0x12
        /*0062*/ 	.short	(.L_17 - .L_16)
	.align		4
.L_16:
        /*0064*/ 	.word	index@(_Z20sgemv_k32_f32_kernelPfS_S_ii)
        /*0068*/ 	.word	0x00000000
.L_17:


//--------------------- .nv.compat                --------------------------
	.section	.nv.compat,"",@"SHT_CUDA_COMPAT_INFO"
	.align	4
        /*0000*/ 	.byte	0x02, 0x09, 0x00, 0x00, 0x02, 0x02, 0x01, 0x00, 0x02, 0x05, 0x05, 0x00, 0x03, 0x07, 0x01, 0x01
        /*0010*/ 	.byte	0x02, 0x03, 0x00, 0x00, 0x02, 0x06, 0x01, 0x00, 0x04, 0x0b, 0x08, 0x00, 0x09, 0x00, 0x00, 0x00
        /*0020*/ 	.byte	0x00, 0x00, 0x00, 0x00


//--------------------- .nv.info._Z20sgemv_k16_f32_kernelILi2EEvPfS0_S0_ii --------------------------
	.section	.nv.info._Z20sgemv_k16_f32_kernelILi2EEvPfS0_S0_ii,"",@"SHT_CUDA_INFO"
	.sectionflags	@""
	.align	4


	//----- nvinfo : EIATTR_CUDA_API_VERSION
	.align		4
        /*0000*/ 	.byte	0x04, 0x37
        /*0002*/ 	.short	(.L_19 - .L_18)
.L_18:
        /*0004*/ 	.word	0x00000082


	//----- nvinfo : EIATTR_KPARAM_INFO
	.align		4
.L_19:
        /*0008*/ 	.byte	0x04, 0x17
        /*000a*/ 	.short	(.L_21 - .L_20)
.L_20:
        /*000c*/ 	.word	0x00000000
        /*0010*/ 	.short	0x0004
        /*0012*/ 	.short	0x001c
        /*0014*/ 	.byte	0x00, 0xf0, 0x11, 0x00


	//----- nvinfo : EIATTR_KPARAM_INFO
	.align		4
.L_21:
        /*0018*/ 	.byte	0x04, 0x17
        /*001a*/ 	.short	(.L_23 - .L_22)
.L_22:
        /*001c*/ 	.word	0x00000000
        /*0020*/ 	.short	0x0003
        /*0022*/ 	.short	0x0018
        /*0024*/ 	.byte	0x00, 0xf0, 0x11, 0x00


	//----- nvinfo : EIATTR_KPARAM_INFO
	.align		4
.L_23:
        /*0028*/ 	.byte	0x04, 0x17
        /*002a*/ 	.short	(.L_25 - .L_24)
.L_24:
        /*002c*/ 	.word	0x00000000
        /*0030*/ 	.short	0x0002
        /*0032*/ 	.short	0x0010
        /*0034*/ 	.byte	0x00, 0xf5, 0x21, 0x00


	//----- nvinfo : EIATTR_KPARAM_INFO
	.align		4
.L_25:
        /*0038*/ 	.byte	0x04, 0x17
        /*003a*/ 	.short	(.L_27 - .L_26)
.L_26:
        /*003c*/ 	.word	0x00000000
        /*0040*/ 	.short	0x0001
        /*0042*/ 	.short	0x0008
        /*0044*/ 	.byte	0x00, 0xf5, 0x21, 0x00


	//----- nvinfo : EIATTR_KPARAM_INFO
	.align		4
.L_27:
        /*0048*/ 	.byte	0x04, 0x17
        /*004a*/ 	.short	(.L_29 - .L_28)
.L_28:
        /*004c*/ 	.word	0x00000000
        /*0050*/ 	.short	0x0000
        /*0052*/ 	.short	0x0000
        /*0054*/ 	.byte	0x00, 0xf5, 0x21, 0x00


	//----- nvinfo : EIATTR_SPARSE_MMA_MASK
	.align		4
.L_29:
        /*0058*/ 	.byte	0x03, 0x50
        /*005a*/ 	.short	0x0000


	//----- nvinfo : EIATTR_MAXREG_COUNT
	.align		4
        /*005c*/ 	.byte	0x03, 0x1b
        /*005e*/ 	.short	0x00ff


	//----- nvinfo : EIATTR_MERCURY_ISA_VERSION
	.align		4
        /*0060*/ 	.byte	0x03, 0x5f
        /*0062*/ 	.short	0x0101


	//----- nvinfo : EIATTR_COOP_GROUP_MASK_REGIDS
	.align		4
        /*0064*/ 	.byte	0x04, 0x29
        /*0066*/ 	.short	(.L_31 - .L_30)


	//   ....[0]....
.L_30:
        /*0068*/ 	.word	0xffffffff


	//   ....[1]....
        /*006c*/ 	.word	0xffffffff


	//   ....[2]....
        /*0070*/ 	.word	0xffffffff


	//   ....[3]....
        /*0074*/ 	.word	0xffffffff


	//----- nvinfo : EIATTR_COOP_GROUP_INSTR_OFFSETS
	.align		4
.L_31:
        /*0078*/ 	.byte	0x04, 0x28
        /*007a*/ 	.short	(.L_33 - .L_32)


	//   ....[0]....
.L_32:
        /*007c*/ 	.word	0x000001a0


	//   ....[1]....
        /*0080*/ 	.word	0x000001c0


	//   ....[2]....
        /*0084*/ 	.word	0x000001e0


	//   ....[3]....
        /*0088*/ 	.word	0x00000200


	//----- nvinfo : EIATTR_VRC_CTA_INIT_COUNT
	.align		4
.L_33:
        /*008c*/ 	.byte	0x02, 0x4a
	.zero		1
	.zero		1


	//----- nvinfo : EIATTR_EXIT_INSTR_OFFSETS
	.align		4
        /*0090*/ 	.byte	0x04, 0x1c
        /*0092*/ 	.short	(.L_35 - .L_34)


	//   ....[0]....
.L_34:
        /*0094*/ 	.word	0x000000b0


	//   ....[1]....
        /*0098*/ 	.word	0x00000210


	//   ....[2]....
        /*009c*/ 	.word	0x00000260


	//----- nvinfo : EIATTR_CBANK_PARAM_SIZE
	.align		4
.L_35:
        /*00a0*/ 	.byte	0x03, 0x19
        /*00a2*/ 	.short	0x0020


	//----- nvinfo : EIATTR_PARAM_CBANK
	.align		4
        /*00a4*/ 	.byte	0x04, 0x0a
        /*00a6*/ 	.short	(.L_37 - .L_36)
	.align		4
.L_36:
        /*00a8*/ 	.word	index@(.nv.constant0._Z20sgemv_k16_f32_kernelILi2EEvPfS0_S0_ii)
        /*00ac*/ 	.short	0x0380
        /*00ae*/ 	.short	0x0020


	//----- nvinfo : EIATTR_SW_WAR
	.align		4
.L_37:
        /*00b0*/ 	.byte	0x04, 0x36
        /*00b2*/ 	.short	(.L_39 - .L_38)
.L_38:
        /*00b4*/ 	.word	0x00000008
.L_39:


//--------------------- .nv.info._Z23sgemv_k128_f32x4_kernelPfS_S_ii --------------------------
	.section	.nv.info._Z23sgemv_k128_f32x4_kernelPfS_S_ii,"",@"SHT_CUDA_INFO"
	.sectionflags	@""
	.align	4


	//----- nvinfo : EIATTR_CUDA_API_VERSION
	.align		4
        /*0000*/ 	.byte	0x04, 0x37
        /*0002*/ 	.short	(.L_41 - .L_40)
.L_40:
        /*0004*/ 	.word	0x00000082


	//----- nvinfo : EIATTR_KPARAM_INFO
	.align		4
.L_41:
        /*0008*/ 	.byte	0x04, 0x17
        /*000a*/ 	.short	(.L_43 - .L_42)
.L_42:
        /*000c*/ 	.word	0x00000000
        /*0010*/ 	.short	0x0004
        /*0012*/ 	.short	0x001c
        /*0014*/ 	.byte	0x00, 0xf0, 0x11, 0x00


	//----- nvinfo : EIATTR_KPARAM_INFO
	.align		4
.L_43:
        /*0018*/ 	.byte	0x04, 0x17
        /*001a*/ 	.short	(.L_45 - .L_44)
.L_44:
        /*001c*/ 	.word	0x00000000
        /*0020*/ 	.short	0x0003
        /*0022*/ 	.short	0x0018
        /*0024*/ 	.byte	0x00, 0xf0, 0x11, 0x00


	//----- nvinfo : EIATTR_KPARAM_INFO
	.align		4
.L_45:
        /*0028*/ 	.byte	0x04, 0x17
        /*002a*/ 	.short	(.L_47 - .L_46)
.L_46:
        /*002c*/ 	.word	0x00000000
        /*0030*/ 	.short	0x0002
        /*0032*/ 	.short	0x0010
        /*0034*/ 	.byte	0x00, 0xf5, 0x21, 0x00


	//----- nvinfo : EIATTR_KPARAM_INFO
	.align		4
.L_47:
        /*0038*/ 	.byte	0x04, 0x17
        /*003a*/ 	.short	(.L_49 - .L_48)
.L_48:
        /*003c*/ 	.word	0x00000000
        /*0040*/ 	.short	0x0001
        /*0042*/ 	.short	0x0008
        /*0044*/ 	.byte	0x00, 0xf5, 0x21, 0x00


	//----- nvinfo : EIATTR_KPARAM_INFO
	.align		4
.L_49:
        /*0048*/ 	.byte	0x04, 0x17
        /*004a*/ 	.short	(.L_51 - .L_50)
.L_50:
        /*004c*/ 	.word	0x00000000
        /*0050*/ 	.short	0x0000
        /*0052*/ 	.short	0x0000
        /*0054*/ 	.byte	0x00, 0xf5, 0x21, 0x00


	//----- nvinfo : EIATTR_SPARSE_MMA_MASK
	.align		4
.L_51:
        /*0058*/ 	.byte	0x03, 0x50
        /*005a*/ 	.short	0x0000


	//----- nvinfo : EIATTR_MAXREG_COUNT
	.align		4
        /*005c*/ 	.byte	0x03, 0x1b
        /*005e*/ 	.short	0x00ff


	//----- nvinfo : EIATTR_MERCURY_ISA_VERSION
	.align		4
        /*0060*/ 	.byte	0x03, 0x5f
        /*0062*/ 	.short	0x0101


	//----- nvinfo : EIATTR_COOP_GROUP_MASK_REGIDS
	.align		4
        /*0064*/ 	.byte	0x04, 0x29
        /*0066*/ 	.short	(.L_53 - .L_52)


	//   ....[0]....
.L_52:
        /*0068*/ 	.word	0xffffffff


	//   ....[1]....
        /*006c*/ 	.word	0xffffffff


	//   ....[2]....
        /*0070*/ 	.word	0xffffffff


	//   ....[3]....
        /*0074*/ 	.word	0xffffffff


	//   ....[4]....
        /*0078*/ 	.word	0xffffffff


	//----- nvinfo : EIATTR_COOP_GROUP_INSTR_OFFSETS
	.align		4
.L_53:
        /*007c*/ 	.byte	0x04, 0x28
        /*007e*/ 	.short	(.L_55 - .L_54)


	//   ....[0]....
.L_54:
        /*0080*/ 	.word	0x00000b70


	//   ....[1]....
        /*0084*/ 	.word	0x00000ba0


	//   ....[2]....
        /*0088*/ 	.word	0x00000bc0


	//   ....[3]....
        /*008c*/ 	.word	0x00000be0


	//   ....[4]....
        /*0090*/ 	.word	0x00000c00


	//----- nvinfo : EIATTR_VRC_CTA_INIT_COUNT
	.align		4
.L_55:
        /*0094*/ 	.byte	0x02, 0x4a
	.zero		1
	.zero		1


	//----- nvinfo : EIATTR_EXIT_INSTR_OFFSETS
	.align		4
        /*0098*/ 	.byte	0x04, 0x1c
        /*009a*/ 	.short	(.L_57 - .L_56)


	//   ....[0]....
.L_56:
        /*009c*/ 	.word	0x00000070


	//   ....[1]....
        /*00a0*/ 	.word	0x00000c10


	//   ....[2]....
        /*00a4*/ 	.word	0x00000c60


	//----- nvinfo : EIATTR_CBANK_PARAM_SIZE
	.align		4
.L_57:
        /*00a8*/ 	.byte	0x03, 0x19
        /*00aa*/ 	.short	0x0020


	//----- nvinfo : EIATTR_PARAM_CBANK
	.align		4
        /*00ac*/ 	.byte	0x04, 0x0a
        /*00ae*/ 	.short	(.L_59 - .L_58)
	.align		4
.L_58:
        /*00b0*/ 	.word	index@(.nv.constant0._Z23sgemv_k128_f32x4_kernelPfS_S_ii)
        /*00b4*/ 	.short	0x0380
        /*00b6*/ 	.short	0x0020


	//----- nvinfo : EIATTR_SW_WAR
	.align		4
.L_59:
        /*00b8*/ 	.byte	0x04, 0x36
        /*00ba*/ 	.short	(.L_61 - .L_60)
.L_60:
        /*00bc*/ 	.word	0x00000008
.L_61:


//--------------------- .nv.info._Z20sgemv_k32_f32_kernelPfS_S_ii --------------------------
	.section	.nv.info._Z20sgemv_k32_f32_kernelPfS_S_ii,"",@"SHT_CUDA_INFO"
	.sectionflags	@""
	.align	4


	//----- nvinfo : EIATTR_CUDA_API_VERSION
	.align		4
        /*0000*/ 	.byte	0x04, 0x37
        /*0002*/ 	.short	(.L_63 - .L_62)
.L_62:
        /*0004*/ 	.word	0x00000082


	//----- nvinfo : EIATTR_KPARAM_INFO
	.align		4
.L_63:
        /*0008*/ 	.byte	0x04, 0x17
        /*000a*/ 	.short	(.L_65 - .L_64)
.L_64:
        /*000c*/ 	.word	0x00000000
        /*0010*/ 	.short	0x0004
        /*0012*/ 	.short	0x001c
        /*0014*/ 	.byte	0x00, 0xf0, 0x11, 0x00


	//----- nvinfo : EIATTR_KPARAM_INFO
	.align		4
.L_65:
        /*0018*/ 	.byte	0x04, 0x17
        /*001a*/ 	.short	(.L_67 - .L_66)
.L_66:
        /*001c*/ 	.word	0x00000000
        /*0020*/ 	.short	0x0003
        /*0022*/ 	.short	0x0018
        /*0024*/ 	.byte	0x00, 0xf0, 0x11, 0x00


	//----- nvinfo : EIATTR_KPARAM_INFO
	.align		4
.L_67:
        /*0028*/ 	.byte	0x04, 0x17
        /*002a*/ 	.short	(.L_69 - .L_68)
.L_68:
        /*002c*/ 	.word	0x00000000
        /*0030*/ 	.short	0x0002
        /*0032*/ 	.short	0x0010
        /*0034*/ 	.byte	0x00, 0xf5, 0x21, 0x00


	//----- nvinfo : EIATTR_KPARAM_INFO
	.align		4
.L_69:
        /*0038*/ 	.byte	0x04, 0x17
        /*003a*/ 	.short	(.L_71 - .L_70)
.L_70:
        /*003c*/ 	.word	0x00000000
        /*0040*/ 	.short	0x0001
        /*0042*/ 	.short	0x0008
        /*0044*/ 	.byte	0x00, 0xf5, 0x21, 0x00


	//----- nvinfo : EIATTR_KPARAM_INFO
	.align		4
.L_71:
        /*0048*/ 	.byte	0x04, 0x17
        /*004a*/ 	.short	(.L_73 - .L_72)
.L_72:
        /*004c*/ 	.word	0x00000000
        /*0050*/ 	.short	0x0000
        /*0052*/ 	.short	0x0000
        /*0054*/ 	.byte	0x00, 0xf5, 0x21, 0x00


	//----- nvinfo : EIATTR_SPARSE_MMA_MASK
	.align		4
.L_73:
        /*0058*/ 	.byte	0x03, 0x50
        /*005a*/ 	.short	0x0000


	//----- nvinfo : EIATTR_MAXREG_COUNT
	.align		4
        /*005c*/ 	.byte	0x03, 0x1b
        /*005e*/ 	.short	0x00ff


	//----- nvinfo : EIATTR_MERCURY_ISA_VERSION
	.align		4
        /*0060*/ 	.byte	0x03, 0x5f
        /*0062*/ 	.short	0x0101


	//----- nvinfo : EIATTR_COOP_GROUP_MASK_REGIDS
	.align		4
        /*0064*/ 	.byte	0x04, 0x29
        /*0066*/ 	.short	(.L_75 - .L_74)


	//   ....[0]....
.L_74:
        /*0068*/ 	.word	0xffffffff


	//   ....[1]....
        /*006c*/ 	.word	0xffffffff


	//   ....[2]....
        /*0070*/ 	.word	0xffffffff


	//   ....[3]....
        /*0074*/ 	.word	0xffffffff


	//   ....[4]....
        /*0078*/ 	.word	0xffffffff


	//----- nvinfo : EIATTR_COOP_GROUP_INSTR_OFFSETS
	.align		4
.L_75:
        /*007c*/ 	.byte	0x04, 0x28
        /*007e*/ 	.short	(.L_77 - .L_76)


	//   ....[0]....
.L_76:
        /*0080*/ 	.word	0x00000920


	//   ....[1]....
        /*0084*/ 	.word	0x00000950


	//   ....[2]....
        /*0088*/ 	.word	0x00000970


	//   ....[3]....
        /*008c*/ 	.word	0x00000990


	//   ....[4]....
        /*0090*/ 	.word	0x000009b0


	//----- nvinfo : EIATTR_VRC_CTA_INIT_COUNT
	.align		4
.L_77:
        /*0094*/ 	.byte	0x02, 0x4a
	.zero		1
	.zero		1


	//----- nvinfo : EIATTR_EXIT_INSTR_OFFSETS
	.align		4
        /*0098*/ 	.byte	0x04, 0x1c
        /*009a*/ 	.short	(.L_79 - .L_78)


	//   ....[0]....
.L_78:
        /*009c*/ 	.word	0x00000070


	//   ....[1]....
        /*00a0*/ 	.word	0x000009c0


	//   ....[2]....
        /*00a4*/ 	.word	0x00000a10


	//----- nvinfo : EIATTR_CBANK_PARAM_SIZE
	.align		4
.L_79:
        /*00a8*/ 	.byte	0x03, 0x19
        /*00aa*/ 	.short	0x0020


	//----- nvinfo : EIATTR_PARAM_CBANK
	.align		4
        /*00ac*/ 	.byte	0x04, 0x0a
        /*00ae*/ 	.short	(.L_81 - .L_80)
	.align		4
.L_80:
        /*00b0*/ 	.word	index@(.nv.constant0._Z20sgemv_k32_f32_kernelPfS_S_ii)
        /*00b4*/ 	.short	0x0380
        /*00b6*/ 	.short	0x0020


	//----- nvinfo : EIATTR_SW_WAR
	.align		4
.L_81:
        /*00b8*/ 	.byte	0x04, 0x36
        /*00ba*/ 	.short	(.L_83 - .L_82)
.L_82:
        /*00bc*/ 	.word	0x00000008
.L_83:


//--------------------- .nv.callgraph             --------------------------
	.section	.nv.callgraph,"",@"SHT_CUDA_CALLGRAPH"
	.align	4
	.sectionentsize	8
	.align		4
        /*0000*/ 	.word	0x00000000
	.align		4
        /*0004*/ 	.word	0xffffffff
	.align		4
        /*0008*/ 	.word	0x00000000
	.align		4
        /*000c*/ 	.word	0xfffffffe
	.align		4
        /*0010*/ 	.word	0x00000000
	.align		4
        /*0014*/ 	.word	0xfffffffd
	.align		4
        /*0018*/ 	.word	0x00000000
	.align		4
        /*001c*/ 	.word	0xfffffffc


//--------------------- .text._Z20sgemv_k16_f32_kernelILi2EEvPfS0_S0_ii --------------------------
	.section	.text._Z20sgemv_k16_f32_kernelILi2EEvPfS0_S0_ii,"ax",@progbits
	.align	128
        .global         _Z20sgemv_k16_f32_kernelILi2EEvPfS0_S0_ii
        .type           _Z20sgemv_k16_f32_kernelILi2EEvPfS0_S0_ii,@function
        .size           _Z20sgemv_k16_f32_kernelILi2EEvPfS0_S0_ii,(.L_x_12 - _Z20sgemv_k16_f32_kernelILi2EEvPfS0_S0_ii)
        .other          _Z20sgemv_k16_f32_kernelILi2EEvPfS0_S0_ii,@"STO_CUDA_ENTRY STV_DEFAULT"
_Z20sgemv_k16_f32_kernelILi2EEvPfS0_S0_ii:
.text._Z20sgemv_k16_f32_kernelILi2EEvPfS0_S0_ii:
[----:B------:R-:W-:Y:S01]  /*0000*/  LDC R1, c[0x0][0x37c] ;  /* 0x0000df00ff017b82 */ /* 0x000fe20000000800 */
[----:B------:R-:W0:Y:S07]  /*0010*/  S2R R5, SR_TID.X ;  /* 0x0000000000057919 */ /* 0x000e2e0000002100 */
[----:B------:R-:W1:Y:S01]  /*0020*/  S2UR UR4, SR_CTAID.Y ;  /* 0x00000000000479c3 */ /* 0x000e620000002600 */
[----:B------:R-:W2:Y:S01]  /*0030*/  LDCU UR5, c[0x0][0x398] ;  /* 0x00007300ff0577ac */ /* 0x000ea20008000800 */
[----:B------:R-:W1:Y:S06]  /*0040*/  S2R R3, SR_TID.Y ;  /* 0x0000000000037919 */ /* 0x000e6c0000002200 */
[----:B------:R-:W1:Y:S01]  /*0050*/  LDC R0, c[0x0][0x364] ;  /* 0x0000d900ff007b82 */ /* 0x000e620000000800 */
[----:B0-----:R-:W-:Y:S01]  /*0060*/  SHF.R.U32.HI R2, RZ, 0x4, R5 ;  /* 0x00000004ff027819 */ /* 0x001fe20000011605 */
[----:B-1----:R-:W-:-:S03]  /*0070*/  IMAD R0, R0, UR4, R3 ;  /* 0x0000000400007c24 */ /* 0x002fc6000f8e0203 */
[----:B------:R-:W-:-:S04]  /*0080*/  LOP3.LUT R3, R2, 0x1, RZ, 0xc0, !PT ;  /* 0x0000000102037812 */ /* 0x000fc800078ec0ff */
[----:B------:R-:W-:-:S04]  /*0090*/  LEA R7, R0, R3, 0x1 ;  /* 0x0000000300077211 */ /* 0x000fc800078e08ff */
[----:B--2---:R-:W-:-:S13]  /*00a0*/  ISETP.GE.AND P0, PT, R7, UR5, PT ;  /* 0x0000000507007c0c */ /* 0x004fda000bf06270 */
[----:B------:R-:W-:Y:S05]  /*00b0*/  @P0 EXIT ;  /* 0x000000000000094d */ /* 0x000fea0003800000 */
[----:B------:R-:W0:Y:S01]  /*00c0*/  LDC.64 R2, c[0x0][0x380] ;  /* 0x0000e000ff027b82 */ /* 0x000e220000000a00 */
[----:B------:R-:W1:Y:S01]  /*00d0*/  LDCU UR6, c[0x0][0x39c] ;  /* 0x00007380ff0677ac */ /* 0x000e620008000800 */
[C---:B------:R-:W-:Y:S02]  /*00e0*/  SHF.L.U32 R4, R5.reuse, 0x2, RZ ;  /* 0x0000000205047819 */ /* 0x040fe400000006ff */
[----:B------:R-:W-:Y:S01]  /*00f0*/  LOP3.LUT P0, R0, R5, 0xf, RZ, 0xc0, !PT ;  /* 0x0000000f05007812 */ /* 0x000fe2000780c0ff */
[----:B------:R-:W2:Y:S01]  /*0100*/  LDCU.64 UR8, c[0x0][0x388] ;  /* 0x00007100ff0877ac */ /* 0x000ea20008000a00 */
[----:B------:R-:W-:Y:S01]  /*0110*/  LOP3.LUT R4, R4, 0x3c, RZ, 0xc0, !PT ;  /* 0x0000003c04047812 */ /* 0x000fe200078ec0ff */
[----:B------:R-:W3:Y:S02]  /*0120*/  LDCU.64 UR4, c[0x0][0x358] ;  /* 0x00006b00ff0477ac */ /* 0x000ee40008000a00 */
[----:B-1----:R-:W-:Y:S01]  /*0130*/  IMAD R5, R7, UR6, R0 ;  /* 0x0000000607057c24 */ /* 0x002fe2000f8e0200 */
[----:B--2---:R-:W-:-:S03]  /*0140*/  IADD3 R4, P1, PT, R4, UR8, RZ ;  /* 0x0000000804047c10 */ /* 0x004fc6000ff3e0ff */
[----:B0-----:R-:W-:Y:S01]  /*0150*/  IMAD.WIDE R2, R5, 0x4, R2 ;  /* 0x0000000405027825 */ /* 0x001fe200078e0202 */
[----:B------:R-:W-:-:S05]  /*0160*/  IADD3.X R5, PT, PT, RZ, UR9, RZ, P1, !PT ;  /* 0x00000009ff057c10 */ /* 0x000fca0008ffe4ff */
[----:B---3--:R-:W2:Y:S04]  /*0170*/  LDG.E R2, desc[UR4][R2.64] ;  /* 0x0000000402027981 */ /* 0x008ea8000c1e1900 */
[----:B------:R-:W2:Y:S02]  /*0180*/  LDG.E R5, desc[UR4][R4.64] ;  /* 0x0000000404057981 */ /* 0x000ea4000c1e1900 */
[----:B--2---:R-:W-:-:S05]  /*0190*/  FMUL R0, R2, R5 ;  /* 0x0000000502007220 */ /* 0x004fca0000400000 */
[----:B------:R-:W0:Y:S02]  /*01a0*/  SHFL.BFLY PT, R9, R0, 0x8, 0x1f ;  /* 0x0d001f0000097f89 */ /* 0x000e2400000e0000 */
[----:B0-----:R-:W-:-:S05]  /*01b0*/  FADD R9, R0, R9 ;  /* 0x0000000900097221 */ /* 0x001fca0000000000 */
[----:B------:R-:W0:Y:S02]  /*01c0*/  SHFL.BFLY PT, R6, R9, 0x4, 0x1f ;  /* 0x0c801f0009067f89 */ /* 0x000e2400000e0000 */
[----:B0-----:R-:W-:-:S05]  /*01d0*/  FADD R6, R9, R6 ;  /* 0x0000000609067221 */ /* 0x001fca0000000000 */
[----:B------:R-:W0:Y:S02]  /*01e0*/  SHFL.BFLY PT, R11, R6, 0x2, 0x1f ;  /* 0x0c401f00060b7f89 */ /* 0x000e2400000e0000 */
[----:B0-----:R-:W-:-:S05]  /*01f0*/  FADD R11, R6, R11 ;  /* 0x0000000b060b7221 */ /* 0x001fca0000000000 */
[----:B------:R0:W1:Y:S01]  /*0200*/  SHFL.BFLY PT, R8, R11, 0x1, 0x1f ;  /* 0x0c201f000b087f89 */ /* 0x00006200000e0000 */
[----:B------:R-:W-:Y:S05]  /*0210*/  @P0 EXIT ;  /* 0x000000000000094d */ /* 0x000fea0003800000 */
[----:B------:R-:W2:Y:S01]  /*0220*/  LDC.64 R2, c[0x0][0x390] ;  /* 0x0000e400ff027b82 */ /* 0x000ea20000000a00 */
[----:B01----:R-:W-:Y:S01]  /*0230*/  FADD R11, R11, R8 ;  /* 0x000000080b0b7221 */ /* 0x003fe20000000000 */
[----:B--2---:R-:W-:-:S05]  /*0240*/  IMAD.WIDE.U32 R2, R7, 0x4, R2 ;  /* 0x0000000407027825 */ /* 0x004fca00078e0002 */
[----:B------:R-:W-:Y:S01]  /*0250*/  STG.E desc[UR4][R2.64], R11 ;  /* 0x0000000b02007986 */ /* 0x000fe2000c101904 */
[----:B------:R-:W-:Y:S05]  /*0260*/  EXIT ;  /* 0x000000000000794d */ /* 0x000fea0003800000 */
.L_x_0:
[----:B------:R-:W-:-:S00]  /*0270*/  BRA `(.L_x_0) ;  /* 0xfffffffc00fc7947 */ /* 0x000fc0000383ffff */
[----:B------:R-:W-:-:S00]  /*0280*/  NOP ;  /* 0x0000000000007918 */ /* 0x000fc00000000000 */
[----:B------:R-:W-:-:S00]  /*0290*/  NOP ;  /* 0x0000000000007918 */ /* 0x000fc00000000000 */
[----:B------:R-:W-:-:S00]  /*02a0*/  NOP ;  /* 0x0000000000007918 */ /* 0x000fc00000000000 */
[----:B------:R-:W-:-:S00]  /*02b0*/  NOP ;  /* 0x0000000000007918 */ /* 0x000fc00000000000 */
[----:B------:R-:W-:-:S00]  /*02c0*/  NOP ;  /* 0x0000000000007918 */ /* 0x000fc00000000000 */
[----:B------:R-:W-:-:S00]  /*02d0*/  NOP ;  /* 0x0000000000007918 */ /* 0x000fc00000000000 */
[----:B------:R-:W-:-:S00]  /*02e0*/  NOP ;  /* 0x0000000000007918 */ /* 0x000fc00000000000 */
[----:B------:R-:W-:-:S00]  /*02f0*/  NOP ;  /* 0x0000000000007918 */ /* 0x000fc00000000000 */
.L_x_12:


//--------------------- .text._Z23sgemv_k128_f32x4_kernelPfS_S_ii --------------------------
	.section	.text._Z23sgemv_k128_f32x4_kernelPfS_S_ii,"ax",@progbits
	.align	128
        .global         _Z23sgemv_k128_f32x4_kernelPfS_S_ii
        .type           _Z23sgemv_k128_f32x4_kernelPfS_S_ii,@function
        .size           _Z23sgemv_k128_f32x4_kernelPfS_S_ii,(.L_x_13 - _Z23sgemv_k128_f32x4_kernelPfS_S_ii)
        .other          _Z23sgemv_k128_f32x4_kernelPfS_S_ii,@"STO_CUDA_ENTRY STV_DEFAULT"
_Z23sgemv_k128_f32x4_kernelPfS_S_ii:
.text._Z23sgemv_k128_f32x4_kernelPfS_S_ii:
[----:B------:R-:W-:Y:S01]  /*0000*/  LDC R1, c[0x0][0x37c] ;  /* 0x0000df00ff017b82 */ /* 0x000fe20000000800 */
[----:B------:R-:W0:Y:S07]  /*0010*/  S2R R3, SR_TID.Y ;  /* 0x0000000000037919 */ /* 0x000e2e0000002200 */
[----:B------:R-:W0:Y:S01]  /*0020*/  S2UR UR4, SR_CTAID.Y ;  /* 0x00000000000479c3 */ /* 0x000e220000002600 */
[----:B------:R-:W1:Y:S07]  /*0030*/  LDCU UR5, c[0x0][0x398] ;  /* 0x00007300ff0577ac */ /* 0x000e6e0008000800 */
[----:B------:R-:W0:Y:S02]  /*0040*/  LDC R28, c[0x0][0x364] ;  /* 0x0000d900ff1c7b82 */ /* 0x000e240000000800 */
[----:B0-----:R-:W-:-:S05]  /*0050*/  IMAD R28, R28, UR4, R3 ;  /* 0x000000041c1c7c24 */ /* 0x001fca000f8e0203 */
[----:B-1----:R-:W-:-:S13]  /*0060*/  ISETP.GE.AND P0, PT, R28, UR5, PT ;  /* 0x000000051c007c0c */ /* 0x002fda000bf06270 */
[----:B------:R-:W-:Y:S05]  /*0070*/  @P0 EXIT ;  /* 0x000000000000094d */ /* 0x000fea0003800000 */
[----:B------:R-:W0:Y:S01]  /*0080*/  S2R R2, SR_TID.X ;  /* 0x0000000000027919 */ /* 0x000e220000002100 */
[----:B------:R-:W1:Y:S01]  /*0090*/  LDCU UR11, c[0x0][0x39c] ;  /* 0x00007380ff0b77ac */ /* 0x000e620008000800 */
[----:B------:R-:W-:Y:S01]  /*00a0*/  HFMA2 R29, -RZ, RZ, 0, 0 ;  /* 0x00000000ff1d7431 */ /* 0x000fe200000001ff */
[----:B------:R-:W2:Y:S01]  /*00b0*/  LDCU.64 UR12, c[0x0][0x358] ;  /* 0x00006b00ff0c77ac */ /* 0x000ea20008000a00 */
[----:B-1----:R-:W-:Y:S01]  /*00c0*/  UISETP.GE.AND UP0, UPT, UR11, 0x1, UPT ;  /* 0x000000010b00788c */ /* 0x002fe2000bf06270 */
[----:B0-----:R-:W-:-:S08]  /*00d0*/  LOP3.LUT R2, R2, 0x1f, RZ, 0xc0, !PT ;  /* 0x0000001f02027812 */ /* 0x001fd000078ec0ff */
[----:B--2---:R-:W-:Y:S05]  /*00e0*/  BRA.U !UP0, `(.L_x_1) ;  /* 0x0000000908a07547 */ /* 0x004fea000b800000 */
[----:B------:R-:W-:Y:S01]  /*00f0*/  UIADD3 UR4, UPT, UPT, UR11, 0x1f, URZ ;  /* 0x0000001f0b047890 */ /* 0x000fe2000fffe0ff */
[----:B------:R-:W-:Y:S01]  /*0100*/  SHF.L.U32 R3, R2, 0x2, RZ ;  /* 0x0000000202037819 */ /* 0x000fe200000006ff */
[----:B------:R-:W-:Y:S01]  /*0110*/  UISETP.GE.U32.AND UP1, UPT, UR11, 0x381, UPT ;  /* 0x000003810b00788c */ /* 0x000fe2000bf26070 */
[----:B------:R-:W-:Y:S01]  /*0120*/  MOV R29, RZ ;  /* 0x000000ff001d7202 */ /* 0x000fe20000000f00 */
[----:B------:R-:W-:Y:S01]  /*0130*/  ULEA.HI UR4, UR4, 0x3, URZ, 0x1b ;  /* 0x0000000304047891 */ /* 0x000fe2000f8fd8ff */
[----:B------:R-:W-:-:S03]  /*0140*/  MOV R0, RZ ;  /* 0x000000ff00007202 */ /* 0x000fc60000000f00 */
[----:B------:R-:W-:-:S04]  /*0150*/  USHF.R.U32.HI UR5, URZ, 0x2, UR4 ;  /* 0x00000002ff057899 */ /* 0x000fc80008011604 */
[----:B------:R-:W-:-:S04]  /*0160*/  ULOP3.LUT UR8, UR5, 0x7, URZ, 0xc0, !UPT ;  /* 0x0000000705087892 */ /* 0x000fc8000f8ec0ff */
[----:B------:R-:W-:Y:S01]  /*0170*/  UISETP.NE.AND UP0, UPT, UR8, URZ, UPT ;  /* 0x000000ff0800728c */ /* 0x000fe2000bf05270 */
[----:B------:R-:W-:Y:S10]  /*0180*/  BRA.U !UP1, `(.L_x_2) ;  /* 0x0000000509347547 */ /* 0x000ff4000b800000 */
[----:B------:R-:W0:Y:S01]  /*0190*/  LDC.64 R4, c[0x0][0x388] ;  /* 0x0000e200ff047b82 */ /* 0x000e220000000a00 */
[----:B------:R-:W1:Y:S01]  /*01a0*/  LDCU.64 UR6, c[0x0][0x380] ;  /* 0x00007000ff0677ac */ /* 0x000e620008000a00 */
[----:B------:R-:W-:Y:S01]  /*01b0*/  IMAD R30, R28, UR11, R3 ;  /* 0x0000000b1c1e7c24 */ /* 0x000fe2000f8e0203 */
[----:B------:R-:W-:Y:S01]  /*01c0*/  MOV R29, RZ ;  /* 0x000000ff001d7202 */ /* 0x000fe20000000f00 */
[----:B------:R-:W-:-:S04]  /*01d0*/  ULOP3.LUT UR9, UR5, 0x1fffff8, URZ, 0xc0, !UPT ;  /* 0x01fffff805097892 */ /* 0x000fc8000f8ec0ff */
[----:B------:R-:W-:Y:S02]  /*01e0*/  UIADD3 UR10, UPT, UPT, -UR9, URZ, URZ ;  /* 0x000000ff090a7290 */ /* 0x000fe4000fffe1ff */
[----:B------:R-:W-:Y:S01]  /*01f0*/  MOV R0, UR9 ;  /* 0x0000000900007c02 */ /* 0x000fe20008000f00 */
[----:B-1----:R-:W-:-:S04]  /*0200*/  UIADD3 UR6, UP1, UPT, UR6, 0x800, URZ ;  /* 0x0000080006067890 */ /* 0x002fc8000ff3e0ff */
[----:B------:R-:W-:Y:S01]  /*0210*/  UIADD3.X UR7, UPT, UPT, URZ, UR7, URZ, UP1, !UPT ;  /* 0x00000007ff077290 */ /* 0x000fe20008ffe4ff */
[----:B0-----:R-:W-:-:S03]  /*0220*/  IMAD.WIDE.U32 R4, R2, 0x10, R4 ;  /* 0x0000001002047825 */ /* 0x001fc600078e0004 */
[----:B------:R-:W-:-:S04]  /*0230*/  IADD3 R32, P0, PT, R4, 0x800, RZ ;  /* 0x0000080004207810 */ /* 0x000fc80007f1e0ff */
[----:B------:R-:W-:-:S09]  /*0240*/  IADD3.X R33, PT, PT, RZ, R5, RZ, P0, !PT ;  /* 0x00000005ff217210 */ /* 0x000fd200007fe4ff */
.L_x_3:
[----:B------:R-:W-:Y:S01]  /*0250*/  MOV R36, UR6 ;  /* 0x0000000600247c02 */ /* 0x000fe20008000f00 */
[----:B------:R-:W2:Y:S01]  /*0260*/  LDG.E.128 R16, desc[UR12][R32.64+-0x600] ;  /* 0xfffa000c20107981 */ /* 0x000ea2000c1e1d00 */
[----:B------:R-:W-:-:S03]  /*0270*/  MOV R37, UR7 ;  /* 0x0000000700257c02 */ /* 0x000fc60008000f00 */
[----:B------:R-:W3:Y:S01]  /*0280*/  LDG.E.128 R20, desc[UR12][R32.64+-0x800] ;  /* 0xfff8000c20147981 */ /* 0x000ee2000c1e1d00 */
[----:B------:R-:W-:-:S03]  /*0290*/  IMAD.WIDE R36, R30, 0x4, R36 ;  /* 0x000000041e247825 */ /* 0x000fc600078e0224 */
[----:B------:R-:W4:Y:S04]  /*02a0*/  LDG.E.128 R4, desc[UR12][R32.64+-0x400] ;  /* 0xfffc000c20047981 */ /* 0x000f28000c1e1d00 */
[----:B------:R-:W2:Y:S04]  /*02b0*/  LDG.E.128 R12, desc[UR12][R36.64+-0x600] ;  /* 0xfffa000c240c7981 */ /* 0x000ea8000c1e1d00 */
[----:B------:R-:W3:Y:S04]  /*02c0*/  LDG.E.128 R24, desc[UR12][R36.64+-0x800] ;  /* 0xfff8000c24187981 */ /* 0x000ee8000c1e1d00 */
[----:B------:R-:W4:Y:S01]  /*02d0*/  LDG.E.128 R8, desc[UR12][R36.64+-0x400] ;  /* 0xfffc000c24087981 */ /* 0x000f22000c1e1d00 */
[----:B--2---:R-:W-:Y:S01]  /*02e0*/  FMUL R13, R13, R17 ;  /* 0x000000110d0d7220 */ /* 0x004fe20000400000 */
[----:B---3--:R-:W-:-:S03]  /*02f0*/  FMUL R21, R25, R21 ;  /* 0x0000001519157220 */ /* 0x008fc60000400000 */
[----:B------:R-:W-:Y:S01]  /*0300*/  FFMA R13, R12, R16, R13 ;  /* 0x000000100c0d7223 */ /* 0x000fe2000000000d */
[----:B------:R-:W-:-:S03]  /*0310*/  FFMA R21, R24, R20, R21 ;  /* 0x0000001418157223 */ /* 0x000fc60000000015 */
[----:B------:R-:W-:Y:S01]  /*0320*/  FFMA R14, R14, R18, R13 ;  /* 0x000000120e0e7223 */ /* 0x000fe2000000000d */
[----:B----4-:R-:W-:Y:S01]  /*0330*/  FMUL R5, R9, R5 ;  /* 0x0000000509057220 */ /* 0x010fe20000400000 */
[----:B------:R-:W-:Y:S02]  /*0340*/  FFMA R22, R26, R22, R21 ;  /* 0x000000161a167223 */ /* 0x000fe40000000015 */
[----:B------:R-:W-:Y:S01]  /*0350*/  FFMA R34, R15, R19, R14 ;  /* 0x000000130f227223 */ /* 0x000fe2000000000e */
[----:B------:R-:W-:Y:S01]  /*0360*/  FFMA R5, R8, R4, R5 ;  /* 0x0000000408057223 */ /* 0x000fe20000000005 */
[----:B------:R-:W2:Y:S01]  /*0370*/  LDG.E.128 R12, desc[UR12][R32.64] ;  /* 0x0000000c200c7981 */ /* 0x000ea2000c1e1d00 */
[----:B------:R-:W-:-:S03]  /*0380*/  FFMA R4, R27, R23, R22 ;  /* 0x000000171b047223 */ /* 0x000fc60000000016 */
[----:B------:R-:W2:Y:S01]  /*0390*/  LDG.E.128 R16, desc[UR12][R36.64] ;  /* 0x0000000c24107981 */ /* 0x000ea2000c1e1d00 */
[----:B------:R-:W-:-:S03]  /*03a0*/  FFMA R6, R10, R6, R5 ;  /* 0x000000060a067223 */ /* 0x000fc60000000005 */
[----:B------:R-:W3:Y:S04]  /*03b0*/  LDG.E.128 R24, desc[UR12][R32.64+-0x200] ;  /* 0xfffe000c20187981 */ /* 0x000ee8000c1e1d00 */
[----:B------:R-:W3:Y:S01]  /*03c0*/  LDG.E.128 R20, desc[UR12][R36.64+-0x200] ;  /* 0xfffe000c24147981 */ /* 0x000ee2000c1e1d00 */
[----:B------:R-:W-:Y:S01]  /*03d0*/  FFMA R31, R11, R7, R6 ;  /* 0x000000070b1f7223 */ /* 0x000fe20000000006 */
[----:B------:R-:W-:Y:S02]  /*03e0*/  FADD R29, R4, R29 ;  /* 0x0000001d041d7221 */ /* 0x000fe40000000000 */
[----:B------:R-:W4:Y:S04]  /*03f0*/  LDG.E.128 R8, desc[UR12][R32.64+0x200] ;  /* 0x0002000c20087981 */ /* 0x000f28000c1e1d00 */
[----:B------:R-:W4:Y:S01]  /*0400*/  LDG.E.128 R4, desc[UR12][R36.64+0x200] ;  /* 0x0002000c24047981 */ /* 0x000f22000c1e1d00 */
[----:B--2---:R-:W-:-:S04]  /*0410*/  FMUL R13, R17, R13 ;  /* 0x0000000d110d7220 */ /* 0x004fc80000400000 */
[----:B------:R-:W-:Y:S01]  /*0420*/  FFMA R13, R16, R12, R13 ;  /* 0x0000000c100d7223 */ /* 0x000fe2000000000d */
[----:B---3--:R-:W-:-:S03]  /*0430*/  FMUL R21, R21, R25 ;  /* 0x0000001915157220 */ /* 0x008fc60000400000 */
[----:B------:R-:W-:Y:S01]  /*0440*/  FFMA R14, R18, R14, R13 ;  /* 0x0000000e120e7223 */ /* 0x000fe2000000000d */
[----:B------:R-:W-:Y:S01]  /*0450*/  FFMA R21, R20, R24, R21 ;  /* 0x0000001814157223 */ /* 0x000fe20000000015 */
[----:B----4-:R-:W-:-:S03]  /*0460*/  FMUL R13, R5, R9 ;  /* 0x00000009050d7220 */ /* 0x010fc60000400000 */
[----:B------:R-:W-:Y:S01]  /*0470*/  FFMA R22, R22, R26, R21 ;  /* 0x0000001a16167223 */ /* 0x000fe20000000015 */
[----:B------:R-:W-:Y:S01]  /*0480*/  FFMA R9, R19, R15, R14 ;  /* 0x0000000f13097223 */ /* 0x000fe2000000000e */
[----:B------:R-:W-:Y:S01]  /*0490*/  FFMA R21, R4, R8, R13 ;  /* 0x0000000804157223 */ /* 0x000fe2000000000d */
[----:B------:R-:W2:Y:S01]  /*04a0*/  LDG.E.128 R16, desc[UR12][R36.64+0x400] ;  /* 0x0004000c24107981 */ /* 0x000ea2000c1e1d00 */
[----:B------:R-:W-:-:S03]  /*04b0*/  FFMA R5, R23, R27, R22 ;  /* 0x0000001b17057223 */ /* 0x000fc60000000016 */
[----:B------:R-:W2:Y:S01]  /*04c0*/  LDG.E.128 R12, desc[UR12][R32.64+0x400] ;  /* 0x0004000c200c7981 */ /* 0x000ea2000c1e1d00 */
[----:B------:R-:W-:-:S03]  /*04d0*/  FFMA R6, R6, R10, R21 ;  /* 0x0000000a06067223 */ /* 0x000fc60000000015 */
[----:B------:R-:W3:Y:S04]  /*04e0*/  LDG.E.128 R20, desc[UR12][R36.64+0x600] ;  /* 0x0006000c24147981 */ /* 0x000ee8000c1e1d00 */
[----:B------:R0:W3:Y:S01]  /*04f0*/  LDG.E.128 R24, desc[UR12][R32.64+0x600] ;  /* 0x0006000c20187981 */ /* 0x0000e2000c1e1d00 */
[----:B------:R-:W-:-:S04]  /*0500*/  FADD R34, R29, R34 ;  /* 0x000000221d227221 */ /* 0x000fc80000000000 */
[----:B------:R-:W-:Y:S01]  /*0510*/  FADD R34, R34, R31 ;  /* 0x0000001f22227221 */ /* 0x000fe20000000000 */
[----:B------:R-:W-:-:S03]  /*0520*/  UIADD3 UR10, UPT, UPT, UR10, 0x8, URZ ;  /* 0x000000080a0a7890 */ /* 0x000fc6000fffe0ff */
[----:B------:R-:W-:Y:S01]  /*0530*/  FADD R34, R34, R5 ;  /* 0x0000000522227221 */ /* 0x000fe20000000000 */
[----:B------:R-:W-:Y:S01]  /*0540*/  FFMA R6, R7, R11, R6 ;  /* 0x0000000b07067223 */ /* 0x000fe20000000006 */
[----:B------:R-:W-:Y:S02]  /*0550*/  UISETP.NE.AND UP1, UPT, UR10, URZ, UPT ;  /* 0x000000ff0a00728c */ /* 0x000fe4000bf25270 */
[----:B------:R-:W-:-:S04]  /*0560*/  FADD R9, R34, R9 ;  /* 0x0000000922097221 */ /* 0x000fc80000000000 */
[----:B------:R-:W-:Y:S01]  /*0570*/  FADD R6, R9, R6 ;  /* 0x0000000609067221 */ /* 0x000fe20000000000 */
[----:B0-----:R-:W-:Y:S02]  /*0580*/  IADD3 R32, P0, PT, R32, 0x1000, RZ ;  /* 0x0000100020207810 */ /* 0x001fe40007f1e0ff */
[----:B------:R-:W-:Y:S02]  /*0590*/  IADD3 R30, PT, PT, R30, 0x400, RZ ;  /* 0x000004001e1e7810 */ /* 0x000fe40007ffe0ff */
[----:B------:R-:W-:Y:S01]  /*05a0*/  IADD3.X R33, PT, PT, RZ, R33, RZ, P0, !PT ;  /* 0x00000021ff217210 */ /* 0x000fe200007fe4ff */
[----:B--2---:R-:W-:-:S04]  /*05b0*/  FMUL R13, R17, R13 ;  /* 0x0000000d110d7220 */ /* 0x004fc80000400000 */
[----:B------:R-:W-:Y:S01]  /*05c0*/  FFMA R13, R16, R12, R13 ;  /* 0x0000000c100d7223 */ /* 0x000fe2000000000d */
[----:B---3--:R-:W-:-:S03]  /*05d0*/  FMUL R21, R21, R25 ;  /* 0x0000001915157220 */ /* 0x008fc60000400000 */
[----:B------:R-:W-:Y:S01]  /*05e0*/  FFMA R14, R18, R14, R13 ;  /* 0x0000000e120e7223 */ /* 0x000fe2000000000d */
[----:B------:R-:W-:-:S03]  /*05f0*/  FFMA R21, R20, R24, R21 ;  /* 0x0000001814157223 */ /* 0x000fc60000000015 */
[----:B------:R-:W-:Y:S01]  /*0600*/  FFMA R15, R19, R15, R14 ;  /* 0x0000000f130f7223 */ /* 0x000fe2000000000e */
[----:B------:R-:W-:-:S03]  /*0610*/  FFMA R22, R22, R26, R21 ;  /* 0x0000001a16167223 */ /* 0x000fc60000000015 */
[----:B------:R-:W-:Y:S01]  /*0620*/  FADD R6, R6, R15 ;  /* 0x0000000f06067221 */ /* 0x000fe20000000000 */
[----:B------:R-:W-:-:S04]  /*0630*/  FFMA R23, R23, R27, R22 ;  /* 0x0000001b17177223 */ /* 0x000fc80000000016 */
[----:B------:R-:W-:Y:S01]  /*0640*/  FADD R29, R6, R23 ;  /* 0x00000017061d7221 */ /* 0x000fe20000000000 */
[----:B------:R-:W-:Y:S06]  /*0650*/  BRA.U UP1, `(.L_x_3) ;  /* 0xfffffff901fc7547 */ /* 0x000fec000b83ffff */
.L_x_2:
[----:B------:R-:W-:Y:S05]  /*0660*/  BRA.U !UP0, `(.L_x_1) ;  /* 0x0000000508407547 */ /* 0x000fea000b800000 */
[----:B------:R-:W-:Y:S02]  /*0670*/  UISETP.GE.U32.AND UP0, UPT, UR8, 0x4, UPT ;  /* 0x000000040800788c */ /* 0x000fe4000bf06070 */
[----:B------:R-:W-:-:S07]  /*0680*/  ULOP3.LUT UP1, UR5, UR5, 0x3, URZ, 0xc0, !UPT ;  /* 0x0000000305057892 */ /* 0x000fce000f82c0ff */
[----:B------:R-:W-:Y:S05]  /*0690*/  BRA.U !UP0, `(.L_x_4) ;  /* 0x0000000108907547 */ /* 0x000fea000b800000 */
[----:B------:R-:W0:Y:S01]  /*06a0*/  LDC.64 R34, c[0x0][0x388] ;  /* 0x0000e200ff227b82 */ /* 0x000e220000000a00 */
[----:B------:R-:W1:Y:S01]  /*06b0*/  LDCU UR6, c[0x0][0x39c] ;  /* 0x00007380ff0677ac */ /* 0x000e620008000800 */
[----:B------:R-:W-:-:S06]  /*06c0*/  LEA R5, R0, R3, 0x7 ;  /* 0x0000000300057211 */ /* 0x000fcc00078e38ff */
[----:B------:R-:W2:Y:S01]  /*06d0*/  LDC.64 R32, c[0x0][0x380] ;  /* 0x0000e000ff207b82 */ /* 0x000ea20000000a00 */
[----:B-1----:R-:W-:Y:S02]  /*06e0*/  IMAD R7, R28, UR6, R5 ;  /* 0x000000061c077c24 */ /* 0x002fe4000f8e0205 */
[----:B0-----:R-:W-:-:S05]  /*06f0*/  IMAD.WIDE R34, R5, 0x4, R34 ;  /* 0x0000000405227825 */ /* 0x001fca00078e0222 */
[----:B------:R-:W3:Y:S01]  /*0700*/  LDG.E.128 R16, desc[UR12][R34.64] ;  /* 0x0000000c22107981 */ /* 0x000ee2000c1e1d00 */
[----:B--2---:R-:W-:-:S03]  /*0710*/  IMAD.WIDE R32, R7, 0x4, R32 ;  /* 0x0000000407207825 */ /* 0x004fc600078e0220 */
[----:B------:R-:W2:Y:S04]  /*0720*/  LDG.E.128 R12, desc[UR12][R34.64+0x400] ;  /* 0x0004000c220c7981 */ /* 0x000ea8000c1e1d00 */
[----:B------:R-:W3:Y:S04]  /*0730*/  LDG.E.128 R20, desc[UR12][R32.64] ;  /* 0x0000000c20147981 */ /* 0x000ee8000c1e1d00 */
[----:B------:R-:W4:Y:S04]  /*0740*/  LDG.E.128 R4, desc[UR12][R34.64+0x200] ;  /* 0x0002000c22047981 */ /* 0x000f28000c1e1d00 */
[----:B------:R-:W4:Y:S04]  /*0750*/  LDG.E.128 R8, desc[UR12][R32.64+0x200] ;  /* 0x0002000c20087981 */ /* 0x000f28000c1e1d00 */
[----:B------:R-:W5:Y:S01]  /*0760*/  LDG.E.128 R24, desc[UR12][R32.64+0x600] ;  /* 0x0006000c20187981 */ /* 0x000f62000c1e1d00 */
[----:B---3--:R-:W-:-:S04]  /*0770*/  FMUL R17, R21, R17 ;  /* 0x0000001115117220 */ /* 0x008fc80000400000 */
[----:B------:R-:W-:-:S04]  /*0780*/  FFMA R17, R20, R16, R17 ;  /* 0x0000001014117223 */ /* 0x000fc80000000011 */
[----:B------:R-:W-:-:S04]  /*0790*/  FFMA R18, R22, R18, R17 ;  /* 0x0000001216127223 */ /* 0x000fc80000000011 */
[----:B------:R-:W-:Y:S02]  /*07a0*/  FFMA R30, R23, R19, R18 ;  /* 0x00000013171e7223 */ /* 0x000fe40000000012 */
[----:B------:R-:W2:Y:S04]  /*07b0*/  LDG.E.128 R16, desc[UR12][R32.64+0x400] ;  /* 0x0004000c20107981 */ /* 0x000ea8000c1e1d00 */
[----:B------:R-:W5:Y:S01]  /*07c0*/  LDG.E.128 R20, desc[UR12][R34.64+0x600] ;  /* 0x0006000c22147981 */ /* 0x000f62000c1e1d00 */
[----:B----4-:R-:W-:-:S04]  /*07d0*/  FMUL R5, R9, R5 ;  /* 0x0000000509057220 */ /* 0x010fc80000400000 */
[----:B------:R-:W-:-:S04]  /*07e0*/  FFMA R5, R8, R4, R5 ;  /* 0x0000000408057223 */ /* 0x000fc80000000005 */
[----:B------:R-:W-:Y:S01]  /*07f0*/  FFMA R6, R10, R6, R5 ;  /* 0x000000060a067223 */ /* 0x000fe20000000005 */
[----:B------:R-:W-:-:S03]  /*0800*/  FADD R30, R29, R30 ;  /* 0x0000001e1d1e7221 */ /* 0x000fc60000000000 */
[----:B------:R-:W-:-:S04]  /*0810*/  FFMA R7, R11, R7, R6 ;  /* 0x000000070b077223 */ /* 0x000fc80000000006 */
[----:B------:R-:W-:Y:S01]  /*0820*/  FADD R7, R30, R7 ;  /* 0x000000071e077221 */ /* 0x000fe20000000000 */
[----:B------:R-:W-:Y:S01]  /*0830*/  IADD3 R0, PT, PT, R0, 0x4, RZ ;  /* 0x0000000400007810 */ /* 0x000fe20007ffe0ff */
[----:B--2---:R-:W-:-:S04]  /*0840*/  FMUL R13, R17, R13 ;  /* 0x0000000d110d7220 */ /* 0x004fc80000400000 */
[----:B------:R-:W-:Y:S01]  /*0850*/  FFMA R13, R16, R12, R13 ;  /* 0x0000000c100d7223 */ /* 0x000fe2000000000d */
[----:B-----5:R-:W-:-:S03]  /*0860*/  FMUL R21, R25, R21 ;  /* 0x0000001519157220 */ /* 0x020fc60000400000 */
[----:B------:R-:W-:Y:S01]  /*0870*/  FFMA R14, R18, R14, R13 ;  /* 0x0000000e120e7223 */ /* 0x000fe2000000000d */
[----:B------:R-:W-:-:S03]  /*0880*/  FFMA R21, R24, R20, R21 ;  /* 0x0000001418157223 */ /* 0x000fc60000000015 */
[----:B------:R-:W-:Y:S01]  /*0890*/  FFMA R14, R19, R15, R14 ;  /* 0x0000000f130e7223 */ /* 0x000fe2000000000e */
[----:B------:R-:W-:-:S03]  /*08a0*/  FFMA R22, R26, R22, R21 ;  /* 0x000000161a167223 */ /* 0x000fc60000000015 */
[----:B------:R-:W-:Y:S01]  /*08b0*/  FADD R7, R7, R14 ;  /* 0x0000000e07077221 */ /* 0x000fe20000000000 */
[----:B------:R-:W-:-:S04]  /*08c0*/  FFMA R22, R27, R23, R22 ;  /* 0x000000171b167223 */ /* 0x000fc80000000016 */
[----:B------:R-:W-:-:S07]  /*08d0*/  FADD R29, R7, R22 ;  /* 0x00000016071d7221 */ /* 0x000fce0000000000 */
.L_x_4:
[----:B------:R-:W-:Y:S05]  /*08e0*/  BRA.U !UP1, `(.L_x_1) ;  /* 0x0000000109a07547 */ /* 0x000fea000b800000 */
[----:B------:R-:W-:Y:S02]  /*08f0*/  UISETP.NE.AND UP0, UPT, UR5, 0x1, UPT ;  /* 0x000000010500788c */ /* 0x000fe4000bf05270 */
[----:B------:R-:W-:-:S07]  /*0900*/  ULOP3.LUT UP1, URZ, UR4, 0x4, URZ, 0xc0, !UPT ;  /* 0x0000000404ff7892 */ /* 0x000fce000f82c0ff */
        /* <DEDUP_REMOVED lines=10> */
[----:B------:R-:W2:Y:S04]  /*09b0*/  LDG.E.128 R8, desc[UR12][R20.64] ;  /* 0x0000000c14087981 */ /* 0x000ea8000c1e1d00 */
[----:B------:R-:W3:Y:S01]  /*09c0*/  LDG.E.128 R16, desc[UR12][R20.64+0x200] ;  /* 0x0002000c14107981 */ /* 0x000ee2000c1e1d00 */
[----:B------:R-:W-:Y:S01]  /*09d0*/  IADD3 R0, PT, PT, R0, 0x2, RZ ;  /* 0x0000000200007810 */ /* 0x000fe20007ffe0ff */
[----:B--2---:R-:W-:Y:S01]  /*09e0*/  FMUL R5, R9, R5 ;  /* 0x0000000509057220 */ /* 0x004fe20000400000 */
[----:B---3--:R-:W-:-:S03]  /*09f0*/  FMUL R13, R17, R13 ;  /* 0x0000000d110d7220 */ /* 0x008fc60000400000 */
[----:B------:R-:W-:Y:S01]  /*0a00*/  FFMA R5, R8, R4, R5 ;  /* 0x0000000408057223 */ /* 0x000fe20000000005 */
[----:B------:R-:W-:-:S03]  /*0a10*/  FFMA R13, R16, R12, R13 ;  /* 0x0000000c100d7223 */ /* 0x000fc6000000000d */
[----:B------:R-:W-:Y:S01]  /*0a20*/  FFMA R6, R10, R6, R5 ;  /* 0x000000060a067223 */ /* 0x000fe20000000005 */
[----:B------:R-:W-:-:S03]  /*0a30*/  FFMA R14, R18, R14, R13 ;  /* 0x0000000e120e7223 */ /* 0x000fc6000000000d */
[----:B------:R-:W-:Y:S01]  /*0a40*/  FFMA R6, R11, R7, R6 ;  /* 0x000000070b067223 */ /* 0x000fe20000000006 */
[----:B------:R-:W-:-:S03]  /*0a50*/  FFMA R15, R19, R15, R14 ;  /* 0x0000000f130f7223 */ /* 0x000fc6000000000e */
[----:B------:R-:W-:-:S04]  /*0a60*/  FADD R6, R29, R6 ;  /* 0x000000061d067221 */ /* 0x000fc80000000000 */
[----:B------:R-:W-:-:S07]  /*0a70*/  FADD R29, R6, R15 ;  /* 0x0000000f061d7221 */ /* 0x000fce0000000000 */
.L_x_5:
[----:B------:R-:W-:Y:S05]  /*0a80*/  BRA.U !UP1, `(.L_x_1) ;  /* 0x0000000109387547 */ /* 0x000fea000b800000 */
[----:B------:R-:W0:Y:S01]  /*0a90*/  LDC.64 R4, c[0x0][0x388] ;  /* 0x0000e200ff047b82 */ /* 0x000e220000000a00 */
[----:B------:R-:W1:Y:S01]  /*0aa0*/  LDCU UR4, c[0x0][0x39c] ;  /* 0x00007380ff0477ac */ /* 0x000e620008000800 */
[----:B------:R-:W-:-:S06]  /*0ab0*/  LEA R3, R0, R3, 0x7 ;  /* 0x0000000300037211 */ /* 0x000fcc00078e38ff */
[----:B------:R-:W2:Y:S01]  /*0ac0*/  LDC.64 R8, c[0x0][0x380] ;  /* 0x0000e000ff087b82 */ /* 0x000ea20000000a00 */
[----:B-1----:R-:W-:Y:S02]  /*0ad0*/  IMAD R7, R28, UR4, R3 ;  /* 0x000000041c077c24 */ /* 0x002fe4000f8e0203 */
[----:B0-----:R-:W-:-:S04]  /*0ae0*/  IMAD.WIDE R4, R3, 0x4, R4 ;  /* 0x0000000403047825 */ /* 0x001fc800078e0204 */
[----:B--2---:R-:W-:Y:S02]  /*0af0*/  IMAD.WIDE R8, R7, 0x4, R8 ;  /* 0x0000000407087825 */ /* 0x004fe400078e0208 */
[----:B------:R-:W2:Y:S04]  /*0b00*/  LDG.E.128 R4, desc[UR12][R4.64] ;  /* 0x0000000c04047981 */ /* 0x000ea8000c1e1d00 */
[----:B------:R-:W2:Y:S02]  /*0b10*/  LDG.E.128 R8, desc[UR12][R8.64] ;  /* 0x0000000c08087981 */ /* 0x000ea4000c1e1d00 */
[----:B--2---:R-:W-:-:S04]  /*0b20*/  FMUL R3, R9, R5 ;  /* 0x0000000509037220 */ /* 0x004fc80000400000 */
[----:B------:R-:W-:-:S04]  /*0b30*/  FFMA R3, R8, R4, R3 ;  /* 0x0000000408037223 */ /* 0x000fc80000000003 */
[----:B------:R-:W-:-:S04]  /*0b40*/  FFMA R6, R10, R6, R3 ;  /* 0x000000060a067223 */ /* 0x000fc80000000003 */
[----:B------:R-:W-:-:S04]  /*0b50*/  FFMA R6, R11, R7, R6 ;  /* 0x000000070b067223 */ /* 0x000fc80000000006 */
[----:B------:R-:W-:-:S07]  /*0b60*/  FADD R29, R29, R6 ;  /* 0x000000061d1d7221 */ /* 0x000fce0000000000 */
.L_x_1:
[----:B------:R-:W0:Y:S01]  /*0b70*/  SHFL.BFLY PT, R0, R29, 0x10, 0x1f ;  /* 0x0e001f001d007f89 */ /* 0x000e2200000e0000 */
[----:B------:R-:W-:Y:S01]  /*0b80*/  ISETP.NE.AND P0, PT, R2, RZ, PT ;  /* 0x000000ff0200720c */ /* 0x000fe20003f05270 */
[----:B0-----:R-:W-:-:S05]  /*0b90*/  FADD R0, R0, R29 ;  /* 0x0000001d00007221 */ /* 0x001fca0000000000 */
        /* <DEDUP_REMOVED lines=13> */
.L_x_6:
        /* <DEDUP_REMOVED lines=9> */
.L_x_13:


//--------------------- .text._Z20sgemv_k32_f32_kernelPfS_S_ii --------------------------
	.section	.text._Z20sgemv_k32_f32_kernelPfS_S_ii,"ax",@progbits
	.align	128
        .global         _Z20sgemv_k32_f32_kernelPfS_S_ii
        .type           _Z20sgemv_k32_f32_kernelPfS_S_ii,@function
        .size           _Z20sgemv_k32_f32_kernelPfS_S_ii,(.L_x_14 - _Z20sgemv_k32_f32_kernelPfS_S_ii)
        .other          _Z20sgemv_k32_f32_kernelPfS_S_ii,@"STO_CUDA_ENTRY STV_DEFAULT"
_Z20sgemv_k32_f32_kernelPfS_S_ii:
.text._Z20sgemv_k32_f32_kernelPfS_S_ii:
        /* <DEDUP_REMOVED lines=8> */
[----:B------:R-:W0:Y:S01]  /*0080*/  LDC R7, c[0x0][0x39c] ;  /* 0x0000e700ff077b82 */ /* 0x000e220000000800 */
[----:B------:R-:W1:Y:S01]  /*0090*/  S2R R3, SR_TID.X ;  /* 0x0000000000037919 */ /* 0x000e620000002100 */
[----:B------:R-:W2:Y:S01]  /*00a0*/  LDCU.64 UR4, c[0x0][0x358] ;  /* 0x00006b00ff0477ac */ /* 0x000ea20008000a00 */
[----:B------:R-:W-:Y:S01]  /*00b0*/  HFMA2 R27, -RZ, RZ, 0, 0 ;  /* 0x00000000ff1b7431 */ /* 0x000fe200000001ff */
[----:B0-----:R-:W-:Y:S02]  /*00c0*/  ISETP.GE.AND P0, PT, R7, 0x1, PT ;  /* 0x000000010700780c */ /* 0x001fe40003f06270 */
[----:B-1----:R-:W-:-:S11]  /*00d0*/  LOP3.LUT R3, R3, 0x1f, RZ, 0xc0, !PT ;  /* 0x0000001f03037812 */ /* 0x002fd600078ec0ff */
[----:B--2---:R-:W-:Y:S05]  /*00e0*/  @!P0 BRA `(.L_x_7) ;  /* 0x00000008000c8947 */ /* 0x004fea0003800000 */
[C---:B------:R-:W-:Y:S02]  /*00f0*/  ISETP.GE.U32.AND P1, PT, R7.reuse, 0xe1, PT ;  /* 0x000000e10700780c */ /* 0x040fe40003f26070 */
[----:B------:R-:W-:Y:S02]  /*0100*/  IADD3 R4, PT, PT, R7, 0x1f, RZ ;  /* 0x0000001f07047810 */ /* 0x000fe40007ffe0ff */
[----:B------:R-:W-:Y:S02]  /*0110*/  MOV R27, RZ ;  /* 0x000000ff001b7202 */ /* 0x000fe40000000f00 */
[----:B------:R-:W-:Y:S02]  /*0120*/  SHF.R.U32.HI R5, RZ, 0x5, R4 ;  /* 0x00000005ff057819 */ /* 0x000fe40000011604 */
[----:B------:R-:W-:Y:S02]  /*0130*/  MOV R8, RZ ;  /* 0x000000ff00087202 */ /* 0x000fe40000000f00 */
[----:B------:R-:W-:-:S04]  /*0140*/  LOP3.LUT R6, R5, 0x7, RZ, 0xc0, !PT ;  /* 0x0000000705067812 */ /* 0x000fc800078ec0ff */
[----:B------:R-:W-:Y:S01]  /*0150*/  ISETP.NE.AND P0, PT, R6, RZ, PT ;  /* 0x000000ff0600720c */ /* 0x000fe20003f05270 */
[----:B------:R-:W-:-:S12]  /*0160*/  @!P1 BRA `(.L_x_8) ;  /* 0x0000000000f89947 */ /* 0x000fd80003800000 */
[----:B------:R-:W-:Y:S01]  /*0170*/  LOP3.LUT R8, R5, 0x3fffff8, RZ, 0xc0, !PT ;  /* 0x03fffff805087812 */ /* 0x000fe200078ec0ff */
[----:B------:R-:W-:Y:S01]  /*0180*/  IMAD R7, R0, R7, R3 ;  /* 0x0000000700077224 */ /* 0x000fe200078e0203 */
[----:B------:R-:W-:Y:S02]  /*0190*/  LOP3.LUT R2, R3, 0x80, RZ, 0xfc, !PT ;  /* 0x0000008003027812 */ /* 0x000fe400078efcff */
[----:B------:R-:W-:Y:S02]  /*01a0*/  MOV R27, RZ ;  /* 0x000000ff001b7202 */ /* 0x000fe40000000f00 */
[----:B------:R-:W-:-:S07]  /*01b0*/  IADD3 R9, PT, PT, -R8, RZ, RZ ;  /* 0x000000ff08097210 */ /* 0x000fce0007ffe1ff */
.L_x_9:
[----:B------:R-:W0:Y:S01]  /*01c0*/  LDC.64 R12, c[0x0][0x380] ;  /* 0x0000e000ff0c7b82 */ /* 0x000e220000000a00 */
[----:B------:R-:W-:-:S07]  /*01d0*/  IADD3 R17, PT, PT, R2, -0x80, RZ ;  /* 0xffffff8002117810 */ /* 0x000fce0007ffe0ff */
[----:B------:R-:W1:Y:S01]  /*01e0*/  LDC.64 R10, c[0x0][0x388] ;  /* 0x0000e200ff0a7b82 */ /* 0x000e620000000a00 */
[C---:B------:R-:W-:Y:S01]  /*01f0*/  IADD3 R19, PT, PT, R7.reuse, 0x20, RZ ;  /* 0x0000002007137810 */ /* 0x040fe20007ffe0ff */
[----:B0-----:R-:W-:-:S06]  /*0200*/  IMAD.WIDE.U32 R14, R7, 0x4, R12 ;  /* 0x00000004070e7825 */ /* 0x001fcc00078e000c */
[----:B------:R-:W2:Y:S01]  /*0210*/  LDG.E R14, desc[UR4][R14.64] ;  /* 0x000000040e0e7981 */ /* 0x000ea2000c1e1900 */
[----:B-1----:R-:W-:-:S05]  /*0220*/  IMAD.WIDE.U32 R16, R17, 0x4, R10 ;  /* 0x0000000411107825 */ /* 0x002fca00078e000a */
[----:B------:R-:W2:Y:S01]  /*0230*/  LDG.E R20, desc[UR4][R16.64] ;  /* 0x0000000410147981 */ /* 0x000ea2000c1e1900 */
[----:B------:R-:W-:-:S03]  /*0240*/  IMAD.WIDE.U32 R18, R19, 0x4, R12 ;  /* 0x0000000413127825 */ /* 0x000fc600078e000c */
[----:B------:R-:W3:Y:S04]  /*0250*/  LDG.E R23, desc[UR4][R16.64+0x80] ;  /* 0x0000800410177981 */ /* 0x000ee8000c1e1900 */
[----:B------:R0:W3:Y:S01]  /*0260*/  LDG.E R22, desc[UR4][R18.64] ;  /* 0x0000000412167981 */ /* 0x0000e2000c1e1900 */
[C---:B------:R-:W-:Y:S02]  /*0270*/  IADD3 R21, PT, PT, R7.reuse, 0x60, RZ ;  /* 0x0000006007157810 */ /* 0x040fe40007ffe0ff */
[C---:B------:R-:W-:Y:S02]  /*0280*/  IADD3 R25, PT, PT, R7.reuse, 0x40, RZ ;  /* 0x0000004007197810 */ /* 0x040fe40007ffe0ff */
[C---:B------:R-:W-:Y:S01]  /*0290*/  IADD3 R29, PT, PT, R7.reuse, 0x80, RZ ;  /* 0x00000080071d7810 */ /* 0x040fe20007ffe0ff */
[----:B------:R-:W4:Y:S01]  /*02a0*/  LDG.E R17, desc[UR4][R16.64+0x100] ;  /* 0x0001000410117981 */ /* 0x000f22000c1e1900 */
[----:B0-----:R-:W-:Y:S01]  /*02b0*/  IADD3 R19, PT, PT, R7, 0xc0, RZ ;  /* 0x000000c007137810 */ /* 0x001fe20007ffe0ff */
[----:B------:R-:W-:Y:S01]  /*02c0*/  IMAD.WIDE.U32 R24, R25, 0x4, R12 ;  /* 0x0000000419187825 */ /* 0x000fe200078e000c */
[----:B------:R-:W-:-:S03]  /*02d0*/  IADD3 R26, PT, PT, R2, -0x20, RZ ;  /* 0xffffffe0021a7810 */ /* 0x000fc60007ffe0ff */
[--C-:B------:R-:W-:Y:S02]  /*02e0*/  IMAD.WIDE.U32 R18, R19, 0x4, R12.reuse ;  /* 0x0000000413127825 */ /* 0x100fe400078e000c */
[----:B------:R-:W4:Y:S02]  /*02f0*/  LDG.E R24, desc[UR4][R24.64] ;  /* 0x0000000418187981 */ /* 0x000f24000c1e1900 */
[----:B------:R-:W-:Y:S02]  /*0300*/  IMAD.WIDE.U32 R28, R29, 0x4, R12 ;  /* 0x000000041d1c7825 */ /* 0x000fe400078e000c */
[----:B------:R3:W5:Y:S02]  /*0310*/  LDG.E R18, desc[UR4][R18.64] ;  /* 0x0000000412127981 */ /* 0x000764000c1e1900 */
[----:B--2---:R-:W-:Y:S01]  /*0320*/  FFMA R27, R14, R20, R27 ;  /* 0x000000140e1b7223 */ /* 0x004fe2000000001b */
[----:B------:R-:W-:Y:S01]  /*0330*/  IMAD.WIDE.U32 R14, R21, 0x4, R12 ;  /* 0x00000004150e7825 */ /* 0x000fe200078e000c */
[----:B------:R-:W-:-:S04]  /*0340*/  IADD3 R20, PT, PT, R7, 0xa0, RZ ;  /* 0x000000a007147810 */ /* 0x000fc80007ffe0ff */
[----:B------:R0:W2:Y:S01]  /*0350*/  LDG.E R21, desc[UR4][R14.64] ;  /* 0x000000040e157981 */ /* 0x0000a2000c1e1900 */
[----:B---3--:R-:W-:Y:S01]  /*0360*/  FFMA R19, R22, R23, R27 ;  /* 0x0000001716137223 */ /* 0x008fe2000000001b */
[----:B------:R-:W-:-:S04]  /*0370*/  IMAD.WIDE.U32 R26, R26, 0x4, R10 ;  /* 0x000000041a1a7825 */ /* 0x000fc800078e000a */
[----:B0-----:R-:W-:Y:S02]  /*0380*/  IMAD.WIDE.U32 R14, R20, 0x4, R12 ;  /* 0x00000004140e7825 */ /* 0x001fe400078e000c */
[----:B------:R-:W2:Y:S04]  /*0390*/  LDG.E R26, desc[UR4][R26.64] ;  /* 0x000000041a1a7981 */ /* 0x000ea8000c1e1900 */
[----:B------:R0:W3:Y:S04]  /*03a0*/  LDG.E R25, desc[UR4][R14.64] ;  /* 0x000000040e197981 */ /* 0x0000e8000c1e1900 */
[----:B------:R1:W5:Y:S01]  /*03b0*/  LDG.E R20, desc[UR4][R28.64] ;  /* 0x000000041c147981 */ /* 0x000362000c1e1900 */
[C---:B------:R-:W-:Y:S01]  /*03c0*/  IMAD.WIDE.U32 R22, R2.reuse, 0x4, R10 ;  /* 0x0000000402167825 */ /* 0x040fe200078e000a */
[----:B0-----:R-:W-:-:S05]  /*03d0*/  IADD3 R15, PT, PT, R2, 0x20, RZ ;  /* 0x00000020020f7810 */ /* 0x001fca0007ffe0ff */
[----:B------:R-:W5:Y:S01]  /*03e0*/  LDG.E R23, desc[UR4][R22.64] ;  /* 0x0000000416177981 */ /* 0x000f62000c1e1900 */
[----:B-1----:R-:W-:Y:S01]  /*03f0*/  IADD3 R29, PT, PT, R7, 0xe0, RZ ;  /* 0x000000e0071d7810 */ /* 0x002fe20007ffe0ff */
[----:B------:R-:W-:-:S04]  /*0400*/  IMAD.WIDE.U32 R14, R15, 0x4, R10 ;  /* 0x000000040f0e7825 */ /* 0x000fc800078e000a */
[----:B------:R-:W-:Y:S01]  /*0410*/  IMAD.WIDE.U32 R12, R29, 0x4, R12 ;  /* 0x000000041d0c7825 */ /* 0x000fe200078e000c */
[C---:B------:R-:W-:Y:S01]  /*0420*/  IADD3 R29, PT, PT, R2.reuse, 0x40, RZ ;  /* 0x00000040021d7810 */ /* 0x040fe20007ffe0ff */
[----:B------:R0:W3:Y:S04]  /*0430*/  LDG.E R14, desc[UR4][R14.64] ;  /* 0x000000040e0e7981 */ /* 0x0000e8000c1e1900 */
[----:B------:R-:W-:Y:S01]  /*0440*/  IMAD.WIDE.U32 R28, R29, 0x4, R10 ;  /* 0x000000041d1c7825 */ /* 0x000fe200078e000a */
[----:B------:R-:W3:Y:S01]  /*0450*/  LDG.E R13, desc[UR4][R12.64] ;  /* 0x000000040c0d7981 */ /* 0x000ee2000c1e1900 */
[----:B0-----:R-:W-:-:S04]  /*0460*/  IADD3 R15, PT, PT, R2, 0x60, RZ ;  /* 0x00000060020f7810 */ /* 0x001fc80007ffe0ff */
[----:B------:R-:W3:Y:S01]  /*0470*/  LDG.E R29, desc[UR4][R28.64] ;  /* 0x000000041c1d7981 */ /* 0x000ee2000c1e1900 */
[----:B------:R-:W-:-:S06]  /*0480*/  IMAD.WIDE.U32 R10, R15, 0x4, R10 ;  /* 0x000000040f0a7825 */ /* 0x000fcc00078e000a */
[----:B------:R-:W3:Y:S01]  /*0490*/  LDG.E R10, desc[UR4][R10.64] ;  /* 0x000000040a0a7981 */ /* 0x000ee2000c1e1900 */
[----:B----4-:R-:W-:Y:S01]  /*04a0*/  FFMA R24, R24, R17, R19 ;  /* 0x0000001118187223 */ /* 0x010fe20000000013 */
[----:B------:R-:W-:-:S04]  /*04b0*/  IADD3 R9, PT, PT, R9, 0x8, RZ ;  /* 0x0000000809097810 */ /* 0x000fc80007ffe0ff */
[----:B------:R-:W-:Y:S02]  /*04c0*/  ISETP.NE.AND P1, PT, R9, RZ, PT ;  /* 0x000000ff0900720c */ /* 0x000fe40003f25270 */
[----:B------:R-:W-:Y:S02]  /*04d0*/  IADD3 R7, PT, PT, R7, 0x100, RZ ;  /* 0x0000010007077810 */ /* 0x000fe40007ffe0ff */
[----:B------:R-:W-:Y:S01]  /*04e0*/  IADD3 R2, PT, PT, R2, 0x100, RZ ;  /* 0x0000010002027810 */ /* 0x000fe20007ffe0ff */
[----:B--2---:R-:W-:-:S04]  /*04f0*/  FFMA R21, R21, R26, R24 ;  /* 0x0000001a15157223 */ /* 0x004fc80000000018 */
[----:B-----5:R-:W-:-:S04]  /*0500*/  FFMA R20, R20, R23, R21 ;  /* 0x0000001714147223 */ /* 0x020fc80000000015 */
[----:B---3--:R-:W-:-:S04]  /*0510*/  FFMA R25, R25, R14, R20 ;  /* 0x0000000e19197223 */ /* 0x008fc80000000014 */
[----:B------:R-:W-:-:S04]  /*0520*/  FFMA R18, R18, R29, R25 ;  /* 0x0000001d12127223 */ /* 0x000fc80000000019 */
[----:B------:R-:W-:Y:S01]  /*0530*/  FFMA R27, R13, R10, R18 ;  /* 0x0000000a0d1b7223 */ /* 0x000fe20000000012 */
[----:B------:R-:W-:Y:S06]  /*0540*/  @P1 BRA `(.L_x_9) ;  /* 0xfffffffc001c1947 */ /* 0x000fec000383ffff */
.L_x_8:
[----:B------:R-:W-:Y:S05]  /*0550*/  @!P0 BRA `(.L_x_7) ;  /* 0x0000000000f08947 */ /* 0x000fea0003800000 */
[----:B------:R-:W-:Y:S02]  /*0560*/  ISETP.GE.U32.AND P0, PT, R6, 0x4, PT ;  /* 0x000000040600780c */ /* 0x000fe40003f06070 */
[----:B------:R-:W-:-:S11]  /*0570*/  LOP3.LUT P1, R5, R5, 0x3, RZ, 0xc0, !PT ;  /* 0x0000000305057812 */ /* 0x000fd6000782c0ff */
[----:B------:R-:W-:Y:S05]  /*0580*/  @!P0 BRA `(.L_x_10) ;  /* 0x0000000000688947 */ /* 0x000fea0003800000 */
[----:B------:R-:W0:Y:S01]  /*0590*/  LDCU UR6, c[0x0][0x39c] ;  /* 0x00007380ff0677ac */ /* 0x000e220008000800 */
[----:B------:R-:W1:Y:S01]  /*05a0*/  LDC.64 R6, c[0x0][0x380] ;  /* 0x0000e000ff067b82 */ /* 0x000e620000000a00 */
[----:B------:R-:W-:-:S07]  /*05b0*/  LEA R9, R8, R3, 0x5 ;  /* 0x0000000308097211 */ /* 0x000fce00078e28ff */
[----:B------:R-:W2:Y:S01]  /*05c0*/  LDC.64 R10, c[0x0][0x388] ;  /* 0x0000e200ff0a7b82 */ /* 0x000ea20000000a00 */
[----:B0-----:R-:W-:-:S05]  /*05d0*/  IMAD R13, R0, UR6, R9 ;  /* 0x00000006000d7c24 */ /* 0x001fca000f8e0209 */
[C---:B------:R-:W-:Y:S01]  /*05e0*/  IADD3 R17, PT, PT, R13.reuse, 0x20, RZ ;  /* 0x000000200d117810 */ /* 0x040fe20007ffe0ff */
[C---:B-1----:R-:W-:Y:S01]  /*05f0*/  IMAD.WIDE.U32 R14, R13.reuse, 0x4, R6 ;  /* 0x000000040d0e7825 */ /* 0x042fe200078e0006 */
[----:B------:R-:W-:-:S03]  /*0600*/  IADD3 R19, PT, PT, R13, 0x60, RZ ;  /* 0x000000600d137810 */ /* 0x000fc60007ffe0ff */
[----:B------:R-:W-:Y:S02]  /*0610*/  IMAD.WIDE.U32 R16, R17, 0x4, R6 ;  /* 0x0000000411107825 */ /* 0x000fe400078e0006 */
[----:B------:R-:W3:Y:S02]  /*0620*/  LDG.E R14, desc[UR4][R14.64] ;  /* 0x000000040e0e7981 */ /* 0x000ee4000c1e1900 */
[----:B--2---:R-:W-:Y:S01]  /*0630*/  IMAD.WIDE.U32 R10, R9, 0x4, R10 ;  /* 0x00000004090a7825 */ /* 0x004fe200078e000a */
[----:B------:R-:W-:Y:S01]  /*0640*/  IADD3 R9, PT, PT, R13, 0x40, RZ ;  /* 0x000000400d097810 */ /* 0x000fe20007ffe0ff */
[----:B------:R-:W2:Y:S04]  /*0650*/  LDG.E R17, desc[UR4][R16.64] ;  /* 0x0000000410117981 */ /* 0x000ea8000c1e1900 */
[----:B------:R-:W3:Y:S01]  /*0660*/  LDG.E R2, desc[UR4][R10.64] ;  /* 0x000000040a027981 */ /* 0x000ee2000c1e1900 */
[----:B------:R-:W-:-:S03]  /*0670*/  IMAD.WIDE.U32 R12, R9, 0x4, R6 ;  /* 0x00000004090c7825 */ /* 0x000fc600078e0006 */
[----:B------:R-:W2:Y:S01]  /*0680*/  LDG.E R9, desc[UR4][R10.64+0x80] ;  /* 0x000080040a097981 */ /* 0x000ea2000c1e1900 */
[----:B------:R-:W-:-:S03]  /*0690*/  IMAD.WIDE.U32 R6, R19, 0x4, R6 ;  /* 0x0000000413067825 */ /* 0x000fc600078e0006 */
[----:B------:R-:W4:Y:S04]  /*06a0*/  LDG.E R13, desc[UR4][R12.64] ;  /* 0x000000040c0d7981 */ /* 0x000f28000c1e1900 */
[----:B------:R-:W4:Y:S04]  /*06b0*/  LDG.E R18, desc[UR4][R10.64+0x100] ;  /* 0x000100040a127981 */ /* 0x000f28000c1e1900 */
[----:B------:R-:W5:Y:S04]  /*06c0*/  LDG.E R7, desc[UR4][R6.64] ;  /* 0x0000000406077981 */ /* 0x000f68000c1e1900 */
[----:B------:R-:W5:Y:S01]  /*06d0*/  LDG.E R19, desc[UR4][R10.64+0x180] ;  /* 0x000180040a137981 */ /* 0x000f62000c1e1900 */
[----:B------:R-:W-:Y:S01]  /*06e0*/  IADD3 R8, PT, PT, R8, 0x4, RZ ;  /* 0x0000000408087810 */ /* 0x000fe20007ffe0ff */
[----:B---3--:R-:W-:-:S04]  /*06f0*/  FFMA R2, R14, R2, R27 ;  /* 0x000000020e027223 */ /* 0x008fc8000000001b */
[----:B--2---:R-:W-:-:S04]  /*0700*/  FFMA R2, R17, R9, R2 ;  /* 0x0000000911027223 */ /* 0x004fc80000000002 */
[----:B----4-:R-:W-:-:S04]  /*0710*/  FFMA R2, R13, R18, R2 ;  /* 0x000000120d027223 */ /* 0x010fc80000000002 */
[----:B-----5:R-:W-:-:S07]  /*0720*/  FFMA R27, R7, R19, R2 ;  /* 0x00000013071b7223 */ /* 0x020fce0000000002 */
.L_x_10:
[----:B------:R-:W-:Y:S05]  /*0730*/  @!P1 BRA `(.L_x_7) ;  /* 0x0000000000789947 */ /* 0x000fea0003800000 */
[----:B------:R-:W-:Y:S01]  /*0740*/  ISETP.NE.AND P0, PT, R5, 0x1, PT ;  /* 0x000000010500780c */ /* 0x000fe20003f05270 */
[----:B------:R-:W0:Y:S01]  /*0750*/  LDC.64 R12, c[0x0][0x380] ;  /* 0x0000e000ff0c7b82 */ /* 0x000e220000000a00 */
[----:B------:R-:W-:-:S07]  /*0760*/  LOP3.LUT P1, RZ, R4, 0x20, RZ, 0xc0, !PT ;  /* 0x0000002004ff7812 */ /* 0x000fce000782c0ff */
[----:B------:R-:W1:Y:S04]  /*0770*/  LDC.64 R10, c[0x0][0x388] ;  /* 0x0000e200ff0a7b82 */ /* 0x000e680000000a00 */
[CC--:B------:R-:W-:Y:S02]  /*0780*/  @P0 LEA R9, R8.reuse, R3.reuse, 0x5 ;  /* 0x0000000308090211 */ /* 0x0c0fe400078e28ff */
[----:B------:R-:W-:Y:S02]  /*0790*/  @P0 IADD3 R8, PT, PT, R8, 0x2, RZ ;  /* 0x0000000208080810 */ /* 0x000fe40007ffe0ff */
[----:B------:R-:W2:Y:S01]  /*07a0*/  @P0 LDC R2, c[0x0][0x39c] ;  /* 0x0000e700ff020b82 */ /* 0x000ea20000000800 */
[----:B------:R-:W-:Y:S02]  /*07b0*/  @P0 IADD3 R19, PT, PT, R9, 0x20, RZ ;  /* 0x0000002009130810 */ /* 0x000fe40007ffe0ff */
[----:B------:R-:W-:-:S05]  /*07c0*/  @P1 LEA R17, R8, R3, 0x5 ;  /* 0x0000000308111211 */ /* 0x000fca00078e28ff */
[----:B------:R-:W3:Y:S08]  /*07d0*/  @P1 LDC R16, c[0x0][0x39c] ;  /* 0x0000e700ff101b82 */ /* 0x000ef00000000800 */
[----:B------:R-:W4:Y:S08]  /*07e0*/  LDC.64 R6, c[0x0][0x380] ;  /* 0x0000e000ff067b82 */ /* 0x000f300000000a00 */
[----:B------:R-:W5:Y:S01]  /*07f0*/  LDC.64 R4, c[0x0][0x388] ;  /* 0x0000e200ff047b82 */ /* 0x000f620000000a00 */
[----:B--2---:R-:W-:-:S02]  /*0800*/  @P0 IMAD R15, R0, R2, R9 ;  /* 0x00000002000f0224 */ /* 0x004fc400078e0209 */
[----:B-1----:R-:W-:-:S03]  /*0810*/  @P0 IMAD.WIDE.U32 R8, R9, 0x4, R10 ;  /* 0x0000000409080825 */ /* 0x002fc600078e000a */
[C---:B------:R-:W-:Y:S01]  /*0820*/  @P0 IADD3 R21, PT, PT, R15.reuse, 0x20, RZ ;  /* 0x000000200f150810 */ /* 0x040fe20007ffe0ff */
[--C-:B0-----:R-:W-:Y:S02]  /*0830*/  @P0 IMAD.WIDE.U32 R14, R15, 0x4, R12.reuse ;  /* 0x000000040f0e0825 */ /* 0x101fe400078e000c */
[----:B------:R-:W2:Y:S02]  /*0840*/  @P0 LDG.E R8, desc[UR4][R8.64] ;  /* 0x0000000408080981 */ /* 0x000ea4000c1e1900 */
[----:B------:R-:W-:Y:S02]  /*0850*/  @P0 IMAD.WIDE.U32 R12, R21, 0x4, R12 ;  /* 0x00000004150c0825 */ /* 0x000fe400078e000c */
[----:B------:R-:W2:Y:S02]  /*0860*/  @P0 LDG.E R14, desc[UR4][R14.64] ;  /* 0x000000040e0e0981 */ /* 0x000ea4000c1e1900 */
[----:B---3--:R-:W-:Y:S02]  /*0870*/  @P1 IMAD R21, R0, R16, R17 ;  /* 0x0000001000151224 */ /* 0x008fe400078e0211 */
[----:B------:R-:W-:Y:S01]  /*0880*/  @P0 IMAD.WIDE.U32 R10, R19, 0x4, R10 ;  /* 0x00000004130a0825 */ /* 0x000fe200078e000a */
[----:B------:R-:W3:Y:S03]  /*0890*/  @P0 LDG.E R12, desc[UR4][R12.64] ;  /* 0x000000040c0c0981 */ /* 0x000ee6000c1e1900 */
[----:B----4-:R-:W-:-:S02]  /*08a0*/  @P1 IMAD.WIDE.U32 R6, R21, 0x4, R6 ;  /* 0x0000000415061825 */ /* 0x010fc400078e0006 */
[----:B------:R-:W3:Y:S02]  /*08b0*/  @P0 LDG.E R10, desc[UR4][R10.64] ;  /* 0x000000040a0a0981 */ /* 0x000ee4000c1e1900 */
[----:B-----5:R-:W-:Y:S02]  /*08c0*/  @P1 IMAD.WIDE.U32 R4, R17, 0x4, R4 ;  /* 0x0000000411041825 */ /* 0x020fe400078e0004 */
[----:B------:R-:W4:Y:S04]  /*08d0*/  @P1 LDG.E R6, desc[UR4][R6.64] ;  /* 0x0000000406061981 */ /* 0x000f28000c1e1900 */
[----:B------:R-:W4:Y:S01]  /*08e0*/  @P1 LDG.E R4, desc[UR4][R4.64] ;  /* 0x0000000404041981 */ /* 0x000f22000c1e1900 */
[----:B--2---:R-:W-:-:S04]  /*08f0*/  @P0 FFMA R17, R14, R8, R27 ;  /* 0x000000080e110223 */ /* 0x004fc8000000001b */
[----:B---3--:R-:W-:-:S04]  /*0900*/  @P0 FFMA R27, R12, R10, R17 ;  /* 0x0000000a0c1b0223 */ /* 0x008fc80000000011 */
[----:B----4-:R-:W-:-:S07]  /*0910*/  @P1 FFMA R27, R6, R4, R27 ;  /* 0x00000004061b1223 */ /* 0x010fce000000001b */
.L_x_7:
        /* <DEDUP_REMOVED lines=16> */
.L_x_11:
        /* <DEDUP_REMOVED lines=14> */
.L_x_14:


//--------------------- .nv.shared.reserved.0     --------------------------
	.section	.nv.shared.reserved.0,"aw",@nobits
	.weak		__nv_reservedSMEM_offset_0_alias
	.size		__nv_reservedSMEM_offset_0_alias, 0, 64
	.other		__nv_reservedSMEM_offset_0_alias,@"STO_CUDA_RESERVED_SHARED STV_DEFAULT"
__nv_reservedSMEM_offset_0_alias:
	.zero		0
	.zero		64


//--------------------- .nv.constant0._Z20sgemv_k16_f32_kernelILi2EEvPfS0_S0_ii --------------------------
	.section	.nv.constant0._Z20sgemv_k16_f32_kernelILi2EEvPfS0_S0_ii,"a",@progbits
	.sectionflags	@""
	.align	4
.nv.constant0._Z20sgemv_k16_f32_kernelILi2EEvPfS0_S0_ii:
	.zero		928


//--------------------- .nv.constant0._Z23sgemv_k128_f32x4_kernelPfS_S_ii --------------------------
	.section	.nv.constant0._Z23sgemv_k128_f32x4_kernelPfS_S_ii,"a",@progbits
	.sectionflags	@""
	.align	4
.nv.constant0._Z23sgemv_k128_f32x4_kernelPfS_S_ii:
	.zero		928


//--------------------- .nv.constant0._Z20sgemv_k32_f32_kernelPfS_S_ii --------------------------
	.section	.nv.constant0._Z20sgemv_k32_f32_kernelPfS_S_ii,"a",@progbits
	.sectionflags	@""
	.align	4
.nv.constant0._Z20sgemv_k32_f32_kernelPfS_S_ii:
	.zero		928


//--------------------- SYMBOLS --------------------------

	.type		.nv.reservedSmem.offset0,@object
	.size		.nv.reservedSmem.offset0,0x4
